//
// Generated by NVIDIA NVVM Compiler
//
// Compiler Build ID: CL-36424714
// Cuda compilation tools, release 13.0, V13.0.88
// Based on NVVM 20.0.0
//

.version 9.0
.target sm_100
.address_size 64

	// .globl	_Z29deformable_aggregation_kerneliPfPKfPKiS3_S1_S1_iiiiiii

.visible .entry _Z29deformable_aggregation_kerneliPfPKfPKiS3_S1_S1_iiiiiii(
	.param .u32 _Z29deformable_aggregation_kerneliPfPKfPKiS3_S1_S1_iiiiiii_param_0,
	.param .u64 .ptr .align 1 _Z29deformable_aggregation_kerneliPfPKfPKiS3_S1_S1_iiiiiii_param_1,
	.param .u64 .ptr .align 1 _Z29deformable_aggregation_kerneliPfPKfPKiS3_S1_S1_iiiiiii_param_2,
	.param .u64 .ptr .align 1 _Z29deformable_aggregation_kerneliPfPKfPKiS3_S1_S1_iiiiiii_param_3,
	.param .u64 .ptr .align 1 _Z29deformable_aggregation_kerneliPfPKfPKiS3_S1_S1_iiiiiii_param_4,
	.param .u64 .ptr .align 1 _Z29deformable_aggregation_kerneliPfPKfPKiS3_S1_S1_iiiiiii_param_5,
	.param .u64 .ptr .align 1 _Z29deformable_aggregation_kerneliPfPKfPKiS3_S1_S1_iiiiiii_param_6,
	.param .u32 _Z29deformable_aggregation_kerneliPfPKfPKiS3_S1_S1_iiiiiii_param_7,
	.param .u32 _Z29deformable_aggregation_kerneliPfPKfPKiS3_S1_S1_iiiiiii_param_8,
	.param .u32 _Z29deformable_aggregation_kerneliPfPKfPKiS3_S1_S1_iiiiiii_param_9,
	.param .u32 _Z29deformable_aggregation_kerneliPfPKfPKiS3_S1_S1_iiiiiii_param_10,
	.param .u32 _Z29deformable_aggregation_kerneliPfPKfPKiS3_S1_S1_iiiiiii_param_11,
	.param .u32 _Z29deformable_aggregation_kerneliPfPKfPKiS3_S1_S1_iiiiiii_param_12,
	.param .u32 _Z29deformable_aggregation_kerneliPfPKfPKiS3_S1_S1_iiiiiii_param_13
)
{
	.reg .pred 	%p<49>;
	.reg .b32 	%r<129>;
	.reg .b32 	%f<135>;
	.reg .b64 	%rd<70>;

	ld.param.u32 	%r63, [_Z29deformable_aggregation_kerneliPfPKfPKiS3_S1_S1_iiiiiii_param_0];
	ld.param.u64 	%rd12, [_Z29deformable_aggregation_kerneliPfPKfPKiS3_S1_S1_iiiiiii_param_1];
	ld.param.u64 	%rd15, [_Z29deformable_aggregation_kerneliPfPKfPKiS3_S1_S1_iiiiiii_param_2];
	ld.param.u64 	%rd16, [_Z29deformable_aggregation_kerneliPfPKfPKiS3_S1_S1_iiiiiii_param_3];
	ld.param.u64 	%rd17, [_Z29deformable_aggregation_kerneliPfPKfPKiS3_S1_S1_iiiiiii_param_6];
	ld.param.u32 	%r57, [_Z29deformable_aggregation_kerneliPfPKfPKiS3_S1_S1_iiiiiii_param_8];
	ld.param.u32 	%r59, [_Z29deformable_aggregation_kerneliPfPKfPKiS3_S1_S1_iiiiiii_param_10];
	ld.param.u32 	%r60, [_Z29deformable_aggregation_kerneliPfPKfPKiS3_S1_S1_iiiiiii_param_11];
	ld.param.u32 	%r61, [_Z29deformable_aggregation_kerneliPfPKfPKiS3_S1_S1_iiiiiii_param_12];
	ld.param.u32 	%r62, [_Z29deformable_aggregation_kerneliPfPKfPKiS3_S1_S1_iiiiiii_param_13];
	cvta.to.global.u64 	%rd1, %rd17;
	cvta.to.global.u64 	%rd2, %rd15;
	cvta.to.global.u64 	%rd3, %rd16;
	mov.u32 	%r64, %ctaid.x;
	mov.u32 	%r65, %ntid.x;
	mov.u32 	%r66, %tid.x;
	mad.lo.s32 	%r1, %r64, %r65, %r66;
	setp.ge.s32 	%p1, %r1, %r63;
	@%p1 bra 	$L__BB0_35;
	cvta.to.global.u64 	%rd18, %rd12;
	mul.wide.s32 	%rd19, %r1, 4;
	add.s64 	%rd4, %rd18, %rd19;
	div.s32 	%r5, %r1, %r59;
	mul.lo.s32 	%r67, %r5, %r59;
	sub.s32 	%r2, %r1, %r67;
	div.s32 	%r3, %r5, %r61;
	mul.lo.s32 	%r4, %r62, %r60;
	setp.lt.s32 	%p2, %r57, 1;
	mov.f32 	%f133, 0f00000000;
	@%p2 bra 	$L__BB0_34;
	mul.lo.s32 	%r69, %r5, %r57;
	shl.b32 	%r123, %r69, 1;
	div.s32 	%r70, %r59, %r62;
	div.s32 	%r71, %r2, %r70;
	mad.lo.s32 	%r72, %r69, %r4, %r71;
	cvt.s64.s32 	%rd5, %r72;
	mul.lo.s32 	%r7, %r3, %r57;
	mov.f32 	%f133, 0f00000000;
	mov.b32 	%r122, 0;
$L__BB0_3:
	ld.param.u64 	%rd68, [_Z29deformable_aggregation_kerneliPfPKfPKiS3_S1_S1_iiiiiii_param_5];
	setp.lt.s32 	%p3, %r60, 1;
	cvta.to.global.u64 	%rd20, %rd68;
	mul.wide.s32 	%rd21, %r123, 4;
	add.s64 	%rd22, %rd20, %rd21;
	ld.global.f32 	%f2, [%rd22];
	ld.global.f32 	%f3, [%rd22+4];
	setp.gt.f32 	%p4, %f2, 0f00000000;
	setp.lt.f32 	%p5, %f2, 0f3F800000;
	and.pred  	%p6, %p4, %p5;
	setp.gt.f32 	%p7, %f3, 0f00000000;
	setp.lt.f32 	%p8, %f3, 0f3F800000;
	and.pred  	%p9, %p7, %p8;
	and.pred  	%p11, %p6, %p9;
	not.pred 	%p12, %p11;
	or.pred  	%p13, %p12, %p3;
	@%p13 bra 	$L__BB0_33;
	ld.param.u32 	%r121, [_Z29deformable_aggregation_kerneliPfPKfPKiS3_S1_S1_iiiiiii_param_9];
	setp.eq.s32 	%p14, %r60, 1;
	add.s32 	%r74, %r122, %r7;
	mul.lo.s32 	%r10, %r74, %r121;
	mul.lo.s32 	%r75, %r122, %r4;
	cvt.s64.s32 	%rd23, %r75;
	add.s64 	%rd6, %rd23, %rd5;
	mov.b32 	%r128, 0;
	@%p14 bra 	$L__BB0_23;
	ld.param.u64 	%rd66, [_Z29deformable_aggregation_kerneliPfPKfPKiS3_S1_S1_iiiiiii_param_4];
	and.b32  	%r77, %r60, 2147483646;
	neg.s32 	%r127, %r77;
	cvta.to.global.u64 	%rd24, %rd66;
	add.s64 	%rd69, %rd24, 4;
	mov.b32 	%r124, 0;
	mov.u32 	%r125, %r124;
	mov.u32 	%r126, %r62;
$L__BB0_6:
	ld.global.u32 	%r78, [%rd69+-4];
	mul.wide.s32 	%rd25, %r124, 4;
	add.s64 	%rd9, %rd3, %rd25;
	ld.global.u32 	%r16, [%rd9];
	ld.global.u32 	%r17, [%rd9+4];
	cvt.rn.f32.s32 	%f46, %r16;
	fma.rn.f32 	%f5, %f3, %f46, 0fBF000000;
	cvt.rn.f32.s32 	%f47, %r17;
	fma.rn.f32 	%f6, %f2, %f47, 0fBF000000;
	add.s32 	%r79, %r78, %r10;
	mad.lo.s32 	%r18, %r79, %r59, %r2;
	cvt.rmi.f32.f32 	%f48, %f5;
	cvt.rzi.s32.f32 	%r19, %f48;
	cvt.rmi.f32.f32 	%f49, %f6;
	cvt.rzi.s32.f32 	%r80, %f49;
	mul.lo.s32 	%r81, %r17, %r59;
	mul.lo.s32 	%r21, %r19, %r81;
	add.s32 	%r22, %r21, %r81;
	mul.lo.s32 	%r23, %r80, %r59;
	add.s32 	%r24, %r23, %r59;
	or.b32  	%r82, %r19, %r80;
	setp.lt.s32 	%p15, %r82, 0;
	mov.f32 	%f119, 0f00000000;
	@%p15 bra 	$L__BB0_8;
	add.s32 	%r83, %r21, %r18;
	add.s32 	%r84, %r83, %r23;
	mul.wide.s32 	%rd26, %r84, 4;
	add.s64 	%rd27, %rd2, %rd26;
	ld.global.f32 	%f119, [%rd27];
$L__BB0_8:
	setp.lt.s32 	%p16, %r19, 0;
	add.s32 	%r25, %r17, -1;
	setp.ge.s32 	%p17, %r80, %r25;
	mov.f32 	%f120, 0f00000000;
	or.pred  	%p18, %p16, %p17;
	@%p18 bra 	$L__BB0_10;
	add.s32 	%r85, %r21, %r18;
	add.s32 	%r86, %r85, %r24;
	mul.wide.s32 	%rd28, %r86, 4;
	add.s64 	%rd29, %rd2, %rd28;
	ld.global.f32 	%f120, [%rd29];
$L__BB0_10:
	setp.lt.s32 	%p19, %r80, 0;
	add.s32 	%r26, %r16, -1;
	setp.ge.s32 	%p20, %r19, %r26;
	mov.f32 	%f121, 0f00000000;
	or.pred  	%p21, %p20, %p19;
	@%p21 bra 	$L__BB0_12;
	add.s32 	%r87, %r23, %r18;
	add.s32 	%r88, %r87, %r22;
	mul.wide.s32 	%rd30, %r88, 4;
	add.s64 	%rd31, %rd2, %rd30;
	ld.global.f32 	%f121, [%rd31];
$L__BB0_12:
	mov.f32 	%f122, 0f00000000;
	or.pred  	%p24, %p20, %p17;
	@%p24 bra 	$L__BB0_14;
	add.s32 	%r89, %r22, %r18;
	add.s32 	%r90, %r89, %r24;
	mul.wide.s32 	%rd32, %r90, 4;
	add.s64 	%rd33, %rd2, %rd32;
	ld.global.f32 	%f122, [%rd33];
$L__BB0_14:
	cvt.rn.f32.s32 	%f54, %r19;
	sub.f32 	%f55, %f5, %f54;
	cvt.rn.f32.s32 	%f56, %r80;
	sub.f32 	%f57, %f6, %f56;
	mov.f32 	%f58, 0f3F800000;
	sub.f32 	%f59, %f58, %f57;
	sub.f32 	%f60, %f58, %f55;
	mul.f32 	%f61, %f60, %f59;
	mul.f32 	%f62, %f60, %f57;
	mul.f32 	%f63, %f55, %f59;
	mul.f32 	%f64, %f55, %f57;
	mul.f32 	%f65, %f62, %f120;
	fma.rn.f32 	%f66, %f61, %f119, %f65;
	fma.rn.f32 	%f67, %f63, %f121, %f66;
	fma.rn.f32 	%f68, %f64, %f122, %f67;
	cvt.s64.s32 	%rd34, %r125;
	add.s64 	%rd35, %rd6, %rd34;
	shl.b64 	%rd36, %rd35, 2;
	add.s64 	%rd37, %rd1, %rd36;
	ld.global.f32 	%f69, [%rd37];
	fma.rn.f32 	%f15, %f69, %f68, %f133;
	ld.global.u32 	%r91, [%rd69];
	ld.global.u32 	%r27, [%rd9+8];
	ld.global.u32 	%r28, [%rd9+12];
	cvt.rn.f32.s32 	%f70, %r27;
	fma.rn.f32 	%f16, %f3, %f70, 0fBF000000;
	cvt.rn.f32.s32 	%f71, %r28;
	fma.rn.f32 	%f17, %f2, %f71, 0fBF000000;
	add.s32 	%r92, %r91, %r10;
	mad.lo.s32 	%r29, %r92, %r59, %r2;
	cvt.rmi.f32.f32 	%f72, %f16;
	cvt.rzi.s32.f32 	%r30, %f72;
	cvt.rmi.f32.f32 	%f73, %f17;
	cvt.rzi.s32.f32 	%r93, %f73;
	mul.lo.s32 	%r94, %r28, %r59;
	mul.lo.s32 	%r32, %r30, %r94;
	add.s32 	%r33, %r32, %r94;
	mul.lo.s32 	%r34, %r93, %r59;
	add.s32 	%r35, %r34, %r59;
	or.b32  	%r95, %r30, %r93;
	setp.lt.s32 	%p25, %r95, 0;
	mov.f32 	%f123, 0f00000000;
	@%p25 bra 	$L__BB0_16;
	add.s32 	%r96, %r32, %r29;
	add.s32 	%r97, %r96, %r34;
	mul.wide.s32 	%rd38, %r97, 4;
	add.s64 	%rd39, %rd2, %rd38;
	ld.global.f32 	%f123, [%rd39];
$L__BB0_16:
	setp.lt.s32 	%p26, %r30, 0;
	add.s32 	%r36, %r28, -1;
	setp.ge.s32 	%p27, %r93, %r36;
	mov.f32 	%f124, 0f00000000;
	or.pred  	%p28, %p26, %p27;
	@%p28 bra 	$L__BB0_18;
	add.s32 	%r98, %r32, %r29;
	add.s32 	%r99, %r98, %r35;
	mul.wide.s32 	%rd40, %r99, 4;
	add.s64 	%rd41, %rd2, %rd40;
	ld.global.f32 	%f124, [%rd41];
$L__BB0_18:
	setp.lt.s32 	%p29, %r93, 0;
	add.s32 	%r37, %r27, -1;
	setp.ge.s32 	%p30, %r30, %r37;
	mov.f32 	%f125, 0f00000000;
	or.pred  	%p31, %p30, %p29;
	@%p31 bra 	$L__BB0_20;
	add.s32 	%r100, %r34, %r29;
	add.s32 	%r101, %r100, %r33;
	mul.wide.s32 	%rd42, %r101, 4;
	add.s64 	%rd43, %rd2, %rd42;
	ld.global.f32 	%f125, [%rd43];
$L__BB0_20:
	mov.f32 	%f126, 0f00000000;
	or.pred  	%p34, %p30, %p27;
	@%p34 bra 	$L__BB0_22;
	add.s32 	%r102, %r33, %r29;
	add.s32 	%r103, %r102, %r35;
	mul.wide.s32 	%rd44, %r103, 4;
	add.s64 	%rd45, %rd2, %rd44;
	ld.global.f32 	%f126, [%rd45];
$L__BB0_22:
	and.b32  	%r128, %r60, 2147483646;
	cvt.rn.f32.s32 	%f77, %r30;
	sub.f32 	%f78, %f16, %f77;
	cvt.rn.f32.s32 	%f79, %r93;
	sub.f32 	%f80, %f17, %f79;
	mov.f32 	%f81, 0f3F800000;
	sub.f32 	%f82, %f81, %f80;
	sub.f32 	%f83, %f81, %f78;
	mul.f32 	%f84, %f83, %f82;
	mul.f32 	%f85, %f83, %f80;
	mul.f32 	%f86, %f78, %f82;
	mul.f32 	%f87, %f78, %f80;
	mul.f32 	%f88, %f85, %f124;
	fma.rn.f32 	%f89, %f84, %f123, %f88;
	fma.rn.f32 	%f90, %f86, %f125, %f89;
	fma.rn.f32 	%f91, %f87, %f126, %f90;
	cvt.s64.s32 	%rd46, %r126;
	add.s64 	%rd47, %rd6, %rd46;
	shl.b64 	%rd48, %rd47, 2;
	add.s64 	%rd49, %rd1, %rd48;
	ld.global.f32 	%f92, [%rd49];
	fma.rn.f32 	%f133, %f92, %f91, %f15;
	add.s32 	%r127, %r127, 2;
	shl.b32 	%r104, %r62, 1;
	add.s32 	%r126, %r126, %r104;
	add.s32 	%r125, %r125, %r104;
	add.s32 	%r124, %r124, 4;
	add.s64 	%rd69, %rd69, 8;
	setp.ne.s32 	%p35, %r127, 0;
	@%p35 bra 	$L__BB0_6;
$L__BB0_23:
	and.b32  	%r105, %r60, 1;
	setp.eq.b32 	%p36, %r105, 1;
	not.pred 	%p37, %p36;
	@%p37 bra 	$L__BB0_33;
	ld.param.u64 	%rd67, [_Z29deformable_aggregation_kerneliPfPKfPKiS3_S1_S1_iiiiiii_param_4];
	cvta.to.global.u64 	%rd50, %rd67;
	mul.wide.u32 	%rd51, %r128, 4;
	add.s64 	%rd52, %rd50, %rd51;
	ld.global.u32 	%r106, [%rd52];
	shl.b32 	%r107, %r128, 1;
	mul.wide.s32 	%rd53, %r107, 4;
	add.s64 	%rd54, %rd3, %rd53;
	ld.global.u32 	%r44, [%rd54];
	ld.global.u32 	%r45, [%rd54+4];
	cvt.rn.f32.s32 	%f94, %r44;
	fma.rn.f32 	%f29, %f3, %f94, 0fBF000000;
	cvt.rn.f32.s32 	%f95, %r45;
	fma.rn.f32 	%f30, %f2, %f95, 0fBF000000;
	add.s32 	%r108, %r106, %r10;
	mad.lo.s32 	%r46, %r108, %r59, %r2;
	mul.lo.s32 	%r109, %r128, %r62;
	cvt.s64.s32 	%rd55, %r109;
	add.s64 	%rd11, %rd6, %rd55;
	cvt.rmi.f32.f32 	%f96, %f29;
	cvt.rzi.s32.f32 	%r47, %f96;
	cvt.rmi.f32.f32 	%f97, %f30;
	cvt.rzi.s32.f32 	%r110, %f97;
	mul.lo.s32 	%r111, %r45, %r59;
	mul.lo.s32 	%r49, %r47, %r111;
	add.s32 	%r50, %r49, %r111;
	mul.lo.s32 	%r51, %r110, %r59;
	add.s32 	%r52, %r51, %r59;
	or.b32  	%r112, %r47, %r110;
	setp.lt.s32 	%p38, %r112, 0;
	mov.f32 	%f129, 0f00000000;
	@%p38 bra 	$L__BB0_26;
	add.s32 	%r113, %r49, %r46;
	add.s32 	%r114, %r113, %r51;
	mul.wide.s32 	%rd56, %r114, 4;
	add.s64 	%rd57, %rd2, %rd56;
	ld.global.f32 	%f129, [%rd57];
$L__BB0_26:
	setp.lt.s32 	%p39, %r47, 0;
	add.s32 	%r53, %r45, -1;
	setp.ge.s32 	%p40, %r110, %r53;
	mov.f32 	%f130, 0f00000000;
	or.pred  	%p41, %p39, %p40;
	@%p41 bra 	$L__BB0_28;
	add.s32 	%r115, %r49, %r46;
	add.s32 	%r116, %r115, %r52;
	mul.wide.s32 	%rd58, %r116, 4;
	add.s64 	%rd59, %rd2, %rd58;
	ld.global.f32 	%f130, [%rd59];
$L__BB0_28:
	setp.lt.s32 	%p42, %r110, 0;
	add.s32 	%r54, %r44, -1;
	setp.ge.s32 	%p43, %r47, %r54;
	mov.f32 	%f131, 0f00000000;
	or.pred  	%p44, %p43, %p42;
	@%p44 bra 	$L__BB0_30;
	add.s32 	%r117, %r51, %r46;
	add.s32 	%r118, %r117, %r50;
	mul.wide.s32 	%rd60, %r118, 4;
	add.s64 	%rd61, %rd2, %rd60;
	ld.global.f32 	%f131, [%rd61];
$L__BB0_30:
	mov.f32 	%f132, 0f00000000;
	or.pred  	%p47, %p43, %p40;
	@%p47 bra 	$L__BB0_32;
	add.s32 	%r119, %r50, %r46;
	add.s32 	%r120, %r119, %r52;
	mul.wide.s32 	%rd62, %r120, 4;
	add.s64 	%rd63, %rd2, %rd62;
	ld.global.f32 	%f132, [%rd63];
$L__BB0_32:
	cvt.rn.f32.s32 	%f101, %r47;
	sub.f32 	%f102, %f29, %f101;
	cvt.rn.f32.s32 	%f103, %r110;
	sub.f32 	%f104, %f30, %f103;
	mov.f32 	%f105, 0f3F800000;
	sub.f32 	%f106, %f105, %f104;
	sub.f32 	%f107, %f105, %f102;
	mul.f32 	%f108, %f107, %f106;
	mul.f32 	%f109, %f107, %f104;
	mul.f32 	%f110, %f102, %f106;
	mul.f32 	%f111, %f102, %f104;
	mul.f32 	%f112, %f109, %f130;
	fma.rn.f32 	%f113, %f108, %f129, %f112;
	fma.rn.f32 	%f114, %f110, %f131, %f113;
	fma.rn.f32 	%f115, %f111, %f132, %f114;
	shl.b64 	%rd64, %rd11, 2;
	add.s64 	%rd65, %rd1, %rd64;
	ld.global.f32 	%f116, [%rd65];
	fma.rn.f32 	%f133, %f116, %f115, %f133;
$L__BB0_33:
	add.s32 	%r122, %r122, 1;
	add.s32 	%r123, %r123, 2;
	setp.ne.s32 	%p48, %r122, %r57;
	@%p48 bra 	$L__BB0_3;
$L__BB0_34:
	st.global.f32 	[%rd4], %f133;
$L__BB0_35:
	ret;

}


// ===== COMPILED SASS (sm_100) =====

	.target	sm_100

	.elftype	@"ET_EXEC"


//--------------------- .note.nv.tkinfo           --------------------------
	.section	.note.nv.tkinfo,"",@"SHT_NOTE"
	.sectionflags	@"SHF_NOTE_NV_TKINFO"
	.tkinfo
        /*0018*/ 	.word	0x00000002
        /*0030*/ 	.string	""
        /*0030*/ 	.string	"ptxas"
        /*0030*/ 	.string	"Cuda compilation tools, release 13.0, V13.0.88"
        /*0030*/ 	.string	"Build cuda_13.0.r13.0/compiler.36424714_0"
        /*0030*/ 	.string	"-arch sm_100 -m 64 "



//--------------------- .note.nv.cuinfo           --------------------------
	.section	.note.nv.cuinfo,"",@"SHT_NOTE"
	.sectionflags	@"SHF_NOTE_NV_CUINFO"
        /*0018*/ 	.short	0x0002
        /*001a*/ 	.short	0x0064
        /*001c*/ 	.short	0x0082
	.zero		2


//--------------------- .nv.info                  --------------------------
	.section	.nv.info,"",@"SHT_CUDA_INFO"
	.align	4


	//----- nvinfo : EIATTR_REGCOUNT
	.align		4
        /*0000*/ 	.byte	0x04, 0x2f
        /*0002*/ 	.short	(.L_1 - .L_0)
	.align		4
.L_0:
        /*0004*/ 	.word	index@(_Z29deformable_aggregation_kerneliPfPKfPKiS3_S1_S1_iiiiiii)
        /*0008*/ 	.word	0x00000020


	//----- nvinfo : EIATTR_FRAME_SIZE
	.align		4
.L_1:
        /*000c*/ 	.byte	0x04, 0x11
        /*000e*/ 	.short	(.L_3 - .L_2)
	.align		4
.L_2:
        /*0010*/ 	.word	index@(_Z29deformable_aggregation_kerneliPfPKfPKiS3_S1_S1_iiiiiii)
        /*0014*/ 	.word	0x00000000


	//----- nvinfo : EIATTR_MIN_STACK_SIZE
	.align		4
.L_3:
        /*0018*/ 	.byte	0x04, 0x12
        /*001a*/ 	.short	(.L_5 - .L_4)
	.align		4
.L_4:
        /*001c*/ 	.word	index@(_Z29deformable_aggregation_kerneliPfPKfPKiS3_S1_S1_iiiiiii)
        /*0020*/ 	.word	0x00000000
.L_5:


//--------------------- .nv.compat                --------------------------
	.section	.nv.compat,"",@"SHT_CUDA_COMPAT_INFO"
	.align	4
        /*0000*/ 	.byte	0x02, 0x09, 0x00, 0x00, 0x02, 0x02, 0x01, 0x00, 0x02, 0x05, 0x05, 0x00, 0x03, 0x07, 0x01, 0x01
        /*0010*/ 	.byte	0x02, 0x03, 0x00, 0x00, 0x02, 0x06, 0x01, 0x00, 0x04, 0x0b, 0x08, 0x00, 0x01, 0x00, 0x00, 0x00
        /*0020*/ 	.byte	0x00, 0x00, 0x00, 0x00


//--------------------- .nv.info._Z29deformable_aggregation_kerneliPfPKfPKiS3_S1_S1_iiiiiii --------------------------
	.section	.nv.info._Z29deformable_aggregation_kerneliPfPKfPKiS3_S1_S1_iiiiiii,"",@"SHT_CUDA_INFO"
	.sectionflags	@""
	.align	4


	//----- nvinfo : EIATTR_CUDA_API_VERSION
	.align		4
        /*0000*/ 	.byte	0x04, 0x37
        /*0002*/ 	.short	(.L_7 - .L_6)
.L_6:
        /*0004*/ 	.word	0x00000082


	//----- nvinfo : EIATTR_KPARAM_INFO
	.align		4
.L_7:
        /*0008*/ 	.byte	0x04, 0x17
        /*000a*/ 	.short	(.L_9 - .L_8)
.L_8:
        /*000c*/ 	.word	0x00000000
        /*0010*/ 	.short	0x000d
        /*0012*/ 	.short	0x0050
        /*0014*/ 	.byte	0x00, 0xf0, 0x11, 0x00


	//----- nvinfo : EIATTR_KPARAM_INFO
	.align		4
.L_9:
        /*0018*/ 	.byte	0x04, 0x17
        /*001a*/ 	.short	(.L_11 - .L_10)
.L_10:
        /*001c*/ 	.word	0x00000000
        /*0020*/ 	.short	0x000c
        /*0022*/ 	.short	0x004c
        /*0024*/ 	.byte	0x00, 0xf0, 0x11, 0x00


	//----- nvinfo : EIATTR_KPARAM_INFO
	.align		4
.L_11:
        /*0028*/ 	.byte	0x04, 0x17
        /*002a*/ 	.short	(.L_13 - .L_12)
.L_12:
        /*002c*/ 	.word	0x00000000
        /*0030*/ 	.short	0x000b
        /*0032*/ 	.short	0x0048
        /*0034*/ 	.byte	0x00, 0xf0, 0x11, 0x00


	//----- nvinfo : EIATTR_KPARAM_INFO
	.align		4
.L_13:
        /*0038*/ 	.byte	0x04, 0x17
        /*003a*/ 	.short	(.L_15 - .L_14)
.L_14:
        /*003c*/ 	.word	0x00000000
        /*0040*/ 	.short	0x000a
        /*0042*/ 	.short	0x0044
        /*0044*/ 	.byte	0x00, 0xf0, 0x11, 0x00


	//----- nvinfo : EIATTR_KPARAM_INFO
	.align		4
.L_15:
        /*0048*/ 	.byte	0x04, 0x17
        /*004a*/ 	.short	(.L_17 - .L_16)
.L_16:
        /*004c*/ 	.word	0x00000000
        /*0050*/ 	.short	0x0009
        /*0052*/ 	.short	0x0040
        /*0054*/ 	.byte	0x00, 0xf0, 0x11, 0x00


	//----- nvinfo : EIATTR_KPARAM_INFO
	.align		4
.L_17:
        /*0058*/ 	.byte	0x04, 0x17
        /*005a*/ 	.short	(.L_19 - .L_18)
.L_18:
        /*005c*/ 	.word	0x00000000
        /*0060*/ 	.short	0x0008
        /*0062*/ 	.short	0x003c
        /*0064*/ 	.byte	0x00, 0xf0, 0x11, 0x00


	//----- nvinfo : EIATTR_KPARAM_INFO
	.align		4
.L_19:
        /*0068*/ 	.byte	0x04, 0x17
        /*006a*/ 	.short	(.L_21 - .L_20)
.L_20:
        /*006c*/ 	.word	0x00000000
        /*0070*/ 	.short	0x0007
        /*0072*/ 	.short	0x0038
        /*0074*/ 	.byte	0x00, 0xf0, 0x11, 0x00


	//----- nvinfo : EIATTR_KPARAM_INFO
	.align		4
.L_21:
        /*0078*/ 	.byte	0x04, 0x17
        /*007a*/ 	.short	(.L_23 - .L_22)
.L_22:
        /*007c*/ 	.word	0x00000000
        /*0080*/ 	.short	0x0006
        /*0082*/ 	.short	0x0030
        /*0084*/ 	.byte	0x00, 0xf5, 0x21, 0x00


	//----- nvinfo : EIATTR_KPARAM_INFO
	.align		4
.L_23:
        /*0088*/ 	.byte	0x04, 0x17
        /*008a*/ 	.short	(.L_25 - .L_24)
.L_24:
        /*008c*/ 	.word	0x00000000
        /*0090*/ 	.short	0x0005
        /*0092*/ 	.short	0x0028
        /*0094*/ 	.byte	0x00, 0xf5, 0x21, 0x00


	//----- nvinfo : EIATTR_KPARAM_INFO
	.align		4
.L_25:
        /*0098*/ 	.byte	0x04, 0x17
        /*009a*/ 	.short	(.L_27 - .L_26)
.L_26:
        /*009c*/ 	.word	0x00000000
        /*00a0*/ 	.short	0x0004
        /*00a2*/ 	.short	0x0020
        /*00a4*/ 	.byte	0x00, 0xf5, 0x21, 0x00


	//----- nvinfo : EIATTR_KPARAM_INFO
	.align		4
.L_27:
        /*00a8*/ 	.byte	0x04, 0x17
        /*00aa*/ 	.short	(.L_29 - .L_28)
.L_28:
        /*00ac*/ 	.word	0x00000000
        /*00b0*/ 	.short	0x0003
        /*00b2*/ 	.short	0x0018
        /*00b4*/ 	.byte	0x00, 0xf5, 0x21, 0x00


	//----- nvinfo : EIATTR_KPARAM_INFO
	.align		4
.L_29:
        /*00b8*/ 	.byte	0x04, 0x17
        /*00ba*/ 	.short	(.L_31 - .L_30)
.L_30:
        /*00bc*/ 	.word	0x00000000
        /*00c0*/ 	.short	0x0002
        /*00c2*/ 	.short	0x0010
        /*00c4*/ 	.byte	0x00, 0xf5, 0x21, 0x00


	//----- nvinfo : EIATTR_KPARAM_INFO
	.align		4
.L_31:
        /*00c8*/ 	.byte	0x04, 0x17
        /*00ca*/ 	.short	(.L_33 - .L_32)
.L_32:
        /*00cc*/ 	.word	0x00000000
        /*00d0*/ 	.short	0x0001
        /*00d2*/ 	.short	0x0008
        /*00d4*/ 	.byte	0x00, 0xf5, 0x21, 0x00


	//----- nvinfo : EIATTR_KPARAM_INFO
	.align		4
.L_33:
        /*00d8*/ 	.byte	0x04, 0x17
        /*00da*/ 	.short	(.L_35 - .L_34)
.L_34:
        /*00dc*/ 	.word	0x00000000
        /*00e0*/ 	.short	0x0000
        /*00e2*/ 	.short	0x0000
        /*00e4*/ 	.byte	0x00, 0xf0, 0x11, 0x00


	//----- nvinfo : EIATTR_SPARSE_MMA_MASK
	.align		4
.L_35:
        /*00e8*/ 	.byte	0x03, 0x50
        /*00ea*/ 	.short	0x0000


	//----- nvinfo : EIATTR_MAXREG_COUNT
	.align		4
        /*00ec*/ 	.byte	0x03, 0x1b
        /*00ee*/ 	.short	0x00ff


	//----- nvinfo : EIATTR_MERCURY_ISA_VERSION
	.align		4
        /*00f0*/ 	.byte	0x03, 0x5f
        /*00f2*/ 	.short	0x0101


	//----- nvinfo : EIATTR_VRC_CTA_INIT_COUNT
	.align		4
        /*00f4*/ 	.byte	0x02, 0x4a
	.zero		1
	.zero		1


	//----- nvinfo : EIATTR_EXIT_INSTR_OFFSETS
	.align		4
        /*00f8*/ 	.byte	0x04, 0x1c
        /*00fa*/ 	.short	(.L_37 - .L_36)


	//   ....[0]....
.L_36:
        /*00fc*/ 	.word	0x00000070


	//   ....[1]....
        /*0100*/ 	.word	0x00001940


	//----- nvinfo : EIATTR_CRS_STACK_SIZE
	.align		4
.L_37:
        /*0104*/ 	.byte	0x04, 0x1e
        /*0106*/ 	.short	(.L_39 - .L_38)
.L_38:
        /*0108*/ 	.word	0x00000000


	//----- nvinfo : EIATTR_CBANK_PARAM_SIZE
	.align		4
.L_39:
        /*010c*/ 	.byte	0x03, 0x19
        /*010e*/ 	.short	0x0054


	//----- nvinfo : EIATTR_PARAM_CBANK
	.align		4
        /*0110*/ 	.byte	0x04, 0x0a
        /*0112*/ 	.short	(.L_41 - .L_40)
	.align		4
.L_40:
        /*0114*/ 	.word	index@(.nv.constant0._Z29deformable_aggregation_kerneliPfPKfPKiS3_S1_S1_iiiiiii)
        /*0118*/ 	.short	0x0380
        /*011a*/ 	.short	0x0054


	//----- nvinfo : EIATTR_SW_WAR
	.align		4
.L_41:
        /*011c*/ 	.byte	0x04, 0x36
        /*011e*/ 	.short	(.L_43 - .L_42)
.L_42:
        /*0120*/ 	.word	0x00000008
.L_43:


//--------------------- .nv.callgraph             --------------------------
	.section	.nv.callgraph,"",@"SHT_CUDA_CALLGRAPH"
	.align	4
	.sectionentsize	8
	.align		4
        /*0000*/ 	.word	0x00000000
	.align		4
        /*0004*/ 	.word	0xffffffff
	.align		4
        /*0008*/ 	.word	0x00000000
	.align		4
        /*000c*/ 	.word	0xfffffffe
	.align		4
        /*0010*/ 	.word	0x00000000
	.align		4
        /*0014*/ 	.word	0xfffffffd
	.align		4
        /*0018*/ 	.word	0x00000000
	.align		4
        /*001c*/ 	.word	0xfffffffc


//--------------------- .text._Z29deformable_aggregation_kerneliPfPKfPKiS3_S1_S1_iiiiiii --------------------------
	.section	.text._Z29deformable_aggregation_kerneliPfPKfPKiS3_S1_S1_iiiiiii,"ax",@progbits
	.align	128
        .global         _Z29deformable_aggregation_kerneliPfPKfPKiS3_S1_S1_iiiiiii
        .type           _Z29deformable_aggregation_kerneliPfPKfPKiS3_S1_S1_iiiiiii,@function
        .size           _Z29deformable_aggregation_kerneliPfPKfPKiS3_S1_S1_iiiiiii,(.L_x_7 - _Z29deformable_aggregation_kerneliPfPKfPKiS3_S1_S1_iiiiiii)
        .other          _Z29deformable_aggregation_kerneliPfPKfPKiS3_S1_S1_iiiiiii,@"STO_CUDA_ENTRY STV_DEFAULT"
_Z29deformable_aggregation_kerneliPfPKfPKiS3_S1_S1_iiiiiii:
.text._Z29deformable_aggregation_kerneliPfPKfPKiS3_S1_S1_iiiiiii:
[----:B------:R-:W-:Y:S01]  /*0000*/  LDC R1, c[0x0][0x37c] ;  /* 0x0000df00ff017b82 */ /* 0x000fe20000000800 */
[----:B------:R-:W0:Y:S07]  /*0010*/  S2R R3, SR_TID.X ;  /* 0x0000000000037919 */ /* 0x000e2e0000002100 */
[----:B------:R-:W0:Y:S01]  /*0020*/  S2UR UR4, SR_CTAID.X ;  /* 0x00000000000479c3 */ /* 0x000e220000002500 */
[----:B------:R-:W1:Y:S07]  /*0030*/  LDCU UR5, c[0x0][0x380] ;  /* 0x00007000ff0577ac */ /* 0x000e6e0008000800 */
[----:B------:R-:W0:Y:S02]  /*0040*/  LDC R12, c[0x0][0x360] ;  /* 0x0000d800ff0c7b82 */ /* 0x000e240000000800 */
[----:B0-----:R-:W-:-:S05]  /*0050*/  IMAD R12, R12, UR4, R3 ;  /* 0x000000040c0c7c24 */ /* 0x001fca000f8e0203 */
[----:B-1----:R-:W-:-:S13]  /*0060*/  ISETP.GE.AND P0, PT, R12, UR5, PT ;  /* 0x000000050c007c0c */ /* 0x002fda000bf06270 */
[----:B------:R-:W-:Y:S05]  /*0070*/  @P0 EXIT ;  /* 0x000000000000094d */ /* 0x000fea0003800000 */
[----:B------:R-:W0:Y:S01]  /*0080*/  LDC R3, c[0x0][0x3c4] ;  /* 0x0000f100ff037b82 */ /* 0x000e220000000800 */
[----:B------:R-:W-:Y:S01]  /*0090*/  IABS R9, R12 ;  /* 0x0000000c00097213 */ /* 0x000fe20000000000 */
[----:B------:R-:W1:Y:S01]  /*00a0*/  LDCU UR4, c[0x0][0x3bc] ;  /* 0x00007780ff0477ac */ /* 0x000e620008000800 */
[----:B------:R-:W-:Y:S01]  /*00b0*/  HFMA2 R10, -RZ, RZ, 0, 0 ;  /* 0x00000000ff0a7431 */ /* 0x000fe200000001ff */
[----:B------:R-:W2:Y:S04]  /*00c0*/  LDCU.64 UR12, c[0x0][0x358] ;  /* 0x00006b00ff0c77ac */ /* 0x000ea80008000a00 */
[----:B------:R-:W3:Y:S01]  /*00d0*/  LDC R2, c[0x0][0x3cc] ;  /* 0x0000f300ff027b82 */ /* 0x000ee20000000800 */
[----:B-1----:R-:W-:Y:S01]  /*00e0*/  UISETP.GE.AND UP0, UPT, UR4, 0x1, UPT ;  /* 0x000000010400788c */ /* 0x002fe2000bf06270 */
[----:B0-----:R-:W-:-:S04]  /*00f0*/  IABS R4, R3 ;  /* 0x0000000300047213 */ /* 0x001fc80000000000 */
[----:B------:R-:W0:Y:S01]  /*0100*/  I2F.RP R0, R4 ;  /* 0x0000000400007306 */ /* 0x000e220000209400 */
[----:B---3--:R-:W-:-:S07]  /*0110*/  IABS R11, R2 ;  /* 0x00000002000b7213 */ /* 0x008fce0000000000 */
[----:B------:R-:W1:Y:S08]  /*0120*/  I2F.RP R8, R11 ;  /* 0x0000000b00087306 */ /* 0x000e700000209400 */
[----:B0-----:R-:W0:Y:S08]  /*0130*/  MUFU.RCP R0, R0 ;  /* 0x0000000000007308 */ /* 0x001e300000001000 */
[----:B-1----:R-:W-:Y:S01]  /*0140*/  MUFU.RCP R8, R8 ;  /* 0x0000000800087308 */ /* 0x002fe20000001000 */
[----:B0-----:R-:W-:-:S02]  /*0150*/  IADD3 R6, PT, PT, R0, 0xffffffe, RZ ;  /* 0x0ffffffe00067810 */ /* 0x001fc40007ffe0ff */
[----:B------:R-:W-:-:S05]  /*0160*/  LOP3.LUT R0, R12, R3, RZ, 0x3c, !PT ;  /* 0x000000030c007212 */ /* 0x000fca00078e3cff */
[----:B------:R0:W1:Y:S01]  /*0170*/  F2I.FTZ.U32.TRUNC.NTZ R7, R6 ;  /* 0x0000000600077305 */ /* 0x000062000021f000 */
[----:B------:R-:W-:Y:S01]  /*0180*/  ISETP.GE.AND P2, PT, R0, RZ, PT ;  /* 0x000000ff0000720c */ /* 0x000fe20003f46270 */
[----:B0-----:R-:W-:Y:S02]  /*0190*/  HFMA2 R6, -RZ, RZ, 0, 0 ;  /* 0x00000000ff067431 */ /* 0x001fe400000001ff */
[----:B-1----:R-:W-:-:S04]  /*01a0*/  IMAD.MOV R5, RZ, RZ, -R7 ;  /* 0x000000ffff057224 */ /* 0x002fc800078e0a07 */
[----:B------:R-:W-:-:S04]  /*01b0*/  IMAD R5, R5, R4, RZ ;  /* 0x0000000405057224 */ /* 0x000fc800078e02ff */
[----:B------:R-:W-:-:S04]  /*01c0*/  IMAD.HI.U32 R7, R7, R5, R6 ;  /* 0x0000000507077227 */ /* 0x000fc800078e0006 */
[----:B------:R-:W-:Y:S02]  /*01d0*/  VIADD R6, R8, 0xffffffe ;  /* 0x0ffffffe08067836 */ /* 0x000fe40000000000 */
[----:B------:R-:W-:-:S04]  /*01e0*/  IMAD.HI.U32 R5, R7, R9, RZ ;  /* 0x0000000907057227 */ /* 0x000fc800078e00ff */
[----:B------:R-:W-:-:S04]  /*01f0*/  IMAD.MOV R7, RZ, RZ, -R5 ;  /* 0x000000ffff077224 */ /* 0x000fc800078e0a05 */
[----:B------:R-:W-:-:S05]  /*0200*/  IMAD R7, R4, R7, R9 ;  /* 0x0000000704077224 */ /* 0x000fca00078e0209 */
[----:B------:R-:W-:-:S13]  /*0210*/  ISETP.GT.U32.AND P1, PT, R4, R7, PT ;  /* 0x000000070400720c */ /* 0x000fda0003f24070 */
[-C--:B------:R-:W-:Y:S02]  /*0220*/  @!P1 IADD3 R7, PT, PT, R7, -R4.reuse, RZ ;  /* 0x8000000407079210 */ /* 0x080fe40007ffe0ff */
[----:B------:R-:W-:Y:S02]  /*0230*/  @!P1 IADD3 R5, PT, PT, R5, 0x1, RZ ;  /* 0x0000000105059810 */ /* 0x000fe40007ffe0ff */
[----:B------:R-:W-:Y:S02]  /*0240*/  ISETP.GE.U32.AND P0, PT, R7, R4, PT ;  /* 0x000000040700720c */ /* 0x000fe40003f06070 */
[----:B------:R0:W1:Y:S01]  /*0250*/  F2I.FTZ.U32.TRUNC.NTZ R7, R6 ;  /* 0x0000000600077305 */ /* 0x000062000021f000 */
[----:B------:R-:W-:Y:S02]  /*0260*/  ISETP.NE.AND P1, PT, R3, RZ, PT ;  /* 0x000000ff0300720c */ /* 0x000fe40003f25270 */
[----:B0-----:R-:W-:-:S08]  /*0270*/  MOV R6, RZ ;  /* 0x000000ff00067202 */ /* 0x001fd00000000f00 */
[----:B------:R-:W-:Y:S01]  /*0280*/  @P0 VIADD R5, R5, 0x1 ;  /* 0x0000000105050836 */ /* 0x000fe20000000000 */
[----:B-1----:R-:W-:-:S03]  /*0290*/  IADD3 R0, PT, PT, RZ, -R7, RZ ;  /* 0x80000007ff007210 */ /* 0x002fc60007ffe0ff */
[----:B------:R-:W-:Y:S01]  /*02a0*/  @!P2 IMAD.MOV R5, RZ, RZ, -R5 ;  /* 0x000000ffff05a224 */ /* 0x000fe200078e0a05 */
[----:B------:R-:W-:Y:S01]  /*02b0*/  @!P1 LOP3.LUT R5, RZ, R3, RZ, 0x33, !PT ;  /* 0x00000003ff059212 */ /* 0x000fe200078e33ff */
[----:B------:R-:W-:-:S03]  /*02c0*/  IMAD R9, R0, R11, RZ ;  /* 0x0000000b00097224 */ /* 0x000fc600078e02ff */
[----:B------:R-:W-:Y:S02]  /*02d0*/  IABS R0, R5 ;  /* 0x0000000500007213 */ /* 0x000fe40000000000 */
[----:B------:R-:W-:Y:S01]  /*02e0*/  LOP3.LUT R8, R5, R2, RZ, 0x3c, !PT ;  /* 0x0000000205087212 */ /* 0x000fe200078e3cff */
[----:B------:R-:W-:-:S03]  /*02f0*/  IMAD.HI.U32 R6, R7, R9, R6 ;  /* 0x0000000907067227 */ /* 0x000fc600078e0006 */
[----:B------:R-:W-:Y:S01]  /*0300*/  ISETP.GE.AND P2, PT, R8, RZ, PT ;  /* 0x000000ff0800720c */ /* 0x000fe20003f46270 */
[----:B------:R-:W-:Y:S01]  /*0310*/  IMAD.MOV.U32 R7, RZ, RZ, R0 ;  /* 0x000000ffff077224 */ /* 0x000fe200078e0000 */
[----:B------:R-:W-:-:S03]  /*0320*/  IADD3 R8, PT, PT, -R5, RZ, RZ ;  /* 0x000000ff05087210 */ /* 0x000fc60007ffe1ff */
[----:B------:R-:W-:-:S05]  /*0330*/  IMAD.HI.U32 R0, R6, R7, RZ ;  /* 0x0000000706007227 */ /* 0x000fca00078e00ff */
[----:B------:R-:W-:-:S05]  /*0340*/  IADD3 R6, PT, PT, -R0, RZ, RZ ;  /* 0x000000ff00067210 */ /* 0x000fca0007ffe1ff */
[----:B------:R-:W-:-:S05]  /*0350*/  IMAD R6, R11, R6, R7 ;  /* 0x000000060b067224 */ /* 0x000fca00078e0207 */
[----:B------:R-:W-:-:S13]  /*0360*/  ISETP.GT.U32.AND P1, PT, R11, R6, PT ;  /* 0x000000060b00720c */ /* 0x000fda0003f24070 */
[----:B------:R-:W-:Y:S01]  /*0370*/  @!P1 IMAD.IADD R6, R6, 0x1, -R11 ;  /* 0x0000000106069824 */ /* 0x000fe200078e0a0b */
[----:B------:R-:W-:Y:S02]  /*0380*/  @!P1 IADD3 R0, PT, PT, R0, 0x1, RZ ;  /* 0x0000000100009810 */ /* 0x000fe40007ffe0ff */
[----:B------:R-:W-:Y:S02]  /*0390*/  ISETP.NE.AND P1, PT, R2, RZ, PT ;  /* 0x000000ff0200720c */ /* 0x000fe40003f25270 */
[----:B------:R-:W-:Y:S02]  /*03a0*/  ISETP.GE.U32.AND P0, PT, R6, R11, PT ;  /* 0x0000000b0600720c */ /* 0x000fe40003f06070 */
[----:B------:R-:W0:Y:S11]  /*03b0*/  LDC.64 R6, c[0x0][0x388] ;  /* 0x0000e200ff067b82 */ /* 0x000e360000000a00 */
[----:B------:R-:W-:-:S04]  /*03c0*/  @P0 VIADD R0, R0, 0x1 ;  /* 0x0000000100000836 */ /* 0x000fc80000000000 */
[----:B------:R-:W-:Y:S01]  /*03d0*/  @!P2 IMAD.MOV R0, RZ, RZ, -R0 ;  /* 0x000000ffff00a224 */ /* 0x000fe200078e0a00 */
[----:B------:R-:W-:Y:S01]  /*03e0*/  @!P1 LOP3.LUT R0, RZ, R2, RZ, 0x33, !PT ;  /* 0x00000002ff009212 */ /* 0x000fe200078e33ff */
[----:B------:R-:W-:Y:S02]  /*03f0*/  IMAD R2, R3, R8, R12 ;  /* 0x0000000803027224 */ /* 0x000fe400078e020c */
[----:B0-----:R-:W-:Y:S01]  /*0400*/  IMAD.WIDE R12, R12, 0x4, R6 ;  /* 0x000000040c0c7825 */ /* 0x001fe200078e0206 */
[----:B--2---:R-:W-:Y:S06]  /*0410*/  BRA.U !UP0, `(.L_x_0) ;  /* 0x0000001508447547 */ /* 0x004fec000b800000 */
[----:B------:R-:W0:Y:S01]  /*0420*/  LDC R6, c[0x0][0x3d0] ;  /* 0x0000f400ff067b82 */ /* 0x000e220000000800 */
[----:B------:R-:W1:Y:S01]  /*0430*/  LDCU UR5, c[0x0][0x3c8] ;  /* 0x00007900ff0577ac */ /* 0x000e620008000800 */
[----:B------:R-:W-:Y:S01]  /*0440*/  IMAD R5, R5, UR4, RZ ;  /* 0x0000000405057c24 */ /* 0x000fe2000f8e02ff */
[----:B------:R-:W-:Y:S01]  /*0450*/  UMOV UR4, URZ ;  /* 0x000000ff00047c82 */ /* 0x000fe20008000000 */
[-C--:B0-----:R-:W-:Y:S02]  /*0460*/  IABS R11, R6.reuse ;  /* 0x00000006000b7213 */ /* 0x081fe40000000000 */
[----:B------:R-:W-:Y:S02]  /*0470*/  LOP3.LUT R3, R3, R6, RZ, 0x3c, !PT ;  /* 0x0000000603037212 */ /* 0x000fe400078e3cff */
[----:B------:R-:W0:Y:S02]  /*0480*/  I2F.RP R7, R11 ;  /* 0x0000000b00077306 */ /* 0x000e240000209400 */
[----:B------:R-:W-:-:S06]  /*0490*/  ISETP.GE.AND P2, PT, R3, RZ, PT ;  /* 0x000000ff0300720c */ /* 0x000fcc0003f46270 */
[----:B0-----:R-:W0:Y:S02]  /*04a0*/  MUFU.RCP R7, R7 ;  /* 0x0000000700077308 */ /* 0x001e240000001000 */
[----:B0-----:R-:W-:-:S06]  /*04b0*/  VIADD R8, R7, 0xffffffe ;  /* 0x0ffffffe07087836 */ /* 0x001fcc0000000000 */
[----:B------:R0:W2:Y:S02]  /*04c0*/  F2I.FTZ.U32.TRUNC.NTZ R9, R8 ;  /* 0x0000000800097305 */ /* 0x0000a4000021f000 */
[----:B0-----:R-:W-:Y:S01]  /*04d0*/  IMAD.MOV.U32 R8, RZ, RZ, RZ ;  /* 0x000000ffff087224 */ /* 0x001fe200078e00ff */
[----:B--2---:R-:W-:-:S05]  /*04e0*/  IADD3 R10, PT, PT, RZ, -R9, RZ ;  /* 0x80000009ff0a7210 */ /* 0x004fca0007ffe0ff */
[----:B------:R-:W-:-:S04]  /*04f0*/  IMAD R15, R10, R11, RZ ;  /* 0x0000000b0a0f7224 */ /* 0x000fc800078e02ff */
[----:B------:R-:W-:-:S06]  /*0500*/  IMAD.HI.U32 R9, R9, R15, R8 ;  /* 0x0000000f09097227 */ /* 0x000fcc00078e0008 */
[----:B------:R-:W-:-:S05]  /*0510*/  IMAD.HI.U32 R9, R9, R4, RZ ;  /* 0x0000000409097227 */ /* 0x000fca00078e00ff */
[----:B------:R-:W-:-:S05]  /*0520*/  IADD3 R10, PT, PT, -R9, RZ, RZ ;  /* 0x000000ff090a7210 */ /* 0x000fca0007ffe1ff */
[----:B------:R-:W-:Y:S01]  /*0530*/  IMAD R4, R11, R10, R4 ;  /* 0x0000000a0b047224 */ /* 0x000fe200078e0204 */
[----:B------:R-:W-:-:S04]  /*0540*/  IABS R10, R2 ;  /* 0x00000002000a7213 */ /* 0x000fc80000000000 */
[----:B------:R-:W-:-:S13]  /*0550*/  ISETP.GT.U32.AND P1, PT, R11, R4, PT ;  /* 0x000000040b00720c */ /* 0x000fda0003f24070 */
[----:B------:R-:W-:Y:S01]  /*0560*/  @!P1 IMAD.IADD R4, R4, 0x1, -R11 ;  /* 0x0000000104049824 */ /* 0x000fe200078e0a0b */
[----:B------:R-:W-:Y:S02]  /*0570*/  @!P1 IADD3 R9, PT, PT, R9, 0x1, RZ ;  /* 0x0000000109099810 */ /* 0x000fe40007ffe0ff */
[----:B------:R-:W-:Y:S02]  /*0580*/  ISETP.NE.AND P1, PT, R6, RZ, PT ;  /* 0x000000ff0600720c */ /* 0x000fe40003f25270 */
[----:B------:R-:W-:-:S13]  /*0590*/  ISETP.GE.U32.AND P0, PT, R4, R11, PT ;  /* 0x0000000b0400720c */ /* 0x000fda0003f06070 */
[----:B------:R-:W-:-:S05]  /*05a0*/  @P0 VIADD R9, R9, 0x1 ;  /* 0x0000000109090836 */ /* 0x000fca0000000000 */
[----:B------:R-:W-:-:S05]  /*05b0*/  MOV R11, R9 ;  /* 0x00000009000b7202 */ /* 0x000fca0000000f00 */
[----:B------:R-:W-:Y:S01]  /*05c0*/  @!P2 IMAD.MOV R11, RZ, RZ, -R11 ;  /* 0x000000ffff0ba224 */ /* 0x000fe200078e0a0b */
[----:B------:R-:W-:Y:S01]  /*05d0*/  @!P1 LOP3.LUT R11, RZ, R6, RZ, 0x33, !PT ;  /* 0x00000006ff0b9212 */ /* 0x000fe200078e33ff */
[----:B-1----:R-:W-:-:S03]  /*05e0*/  IMAD R6, R6, UR5, RZ ;  /* 0x0000000506067c24 */ /* 0x002fc6000f8e02ff */
[-C--:B------:R-:W-:Y:S02]  /*05f0*/  IABS R4, R11.reuse ;  /* 0x0000000b00047213 */ /* 0x080fe40000000000 */
[----:B------:R-:W-:Y:S02]  /*0600*/  IABS R14, R11 ;  /* 0x0000000b000e7213 */ /* 0x000fe40000000000 */
[----:B------:R-:W0:Y:S08]  /*0610*/  I2F.RP R3, R4 ;  /* 0x0000000400037306 */ /* 0x000e300000209400 */
[----:B0-----:R-:W0:Y:S02]  /*0620*/  MUFU.RCP R3, R3 ;  /* 0x0000000300037308 */ /* 0x001e240000001000 */
[----:B0-----:R-:W-:Y:S01]  /*0630*/  IADD3 R8, PT, PT, R3, 0xffffffe, RZ ;  /* 0x0ffffffe03087810 */ /* 0x001fe20007ffe0ff */
[----:B------:R-:W-:-:S05]  /*0640*/  IMAD.MOV R3, RZ, RZ, -R14 ;  /* 0x000000ffff037224 */ /* 0x000fca00078e0a0e */
[----:B------:R0:W1:Y:S02]  /*0650*/  F2I.FTZ.U32.TRUNC.NTZ R9, R8 ;  /* 0x0000000800097305 */ /* 0x000064000021f000 */
[----:B0-----:R-:W-:Y:S01]  /*0660*/  MOV R8, RZ ;  /* 0x000000ff00087202 */ /* 0x001fe20000000f00 */
[----:B-1----:R-:W-:-:S04]  /*0670*/  IMAD.MOV R7, RZ, RZ, -R9 ;  /* 0x000000ffff077224 */ /* 0x002fc800078e0a09 */
[----:B------:R-:W-:-:S04]  /*0680*/  IMAD R7, R7, R4, RZ ;  /* 0x0000000407077224 */ /* 0x000fc800078e02ff */
[----:B------:R-:W-:-:S06]  /*0690*/  IMAD.HI.U32 R9, R9, R7, R8 ;  /* 0x0000000709097227 */ /* 0x000fcc00078e0008 */
[----:B------:R-:W-:-:S04]  /*06a0*/  IMAD.HI.U32 R9, R9, R10, RZ ;  /* 0x0000000a09097227 */ /* 0x000fc800078e00ff */
[----:B------:R-:W-:Y:S01]  /*06b0*/  IMAD R3, R9, R3, R10 ;  /* 0x0000000309037224 */ /* 0x000fe200078e020a */
[----:B------:R-:W-:-:S04]  /*06c0*/  MOV R10, RZ ;  /* 0x000000ff000a7202 */ /* 0x000fc80000000f00 */
[----:B------:R-:W-:-:S13]  /*06d0*/  ISETP.GT.U32.AND P1, PT, R4, R3, PT ;  /* 0x000000030400720c */ /* 0x000fda0003f24070 */
[-C--:B------:R-:W-:Y:S01]  /*06e0*/  @!P1 IADD3 R3, PT, PT, R3, -R4.reuse, RZ ;  /* 0x8000000403039210 */ /* 0x080fe20007ffe0ff */
[----:B------:R-:W-:Y:S01]  /*06f0*/  @!P1 VIADD R9, R9, 0x1 ;  /* 0x0000000109099836 */ /* 0x000fe20000000000 */
[----:B------:R-:W-:Y:S02]  /*0700*/  ISETP.NE.AND P1, PT, R11, RZ, PT ;  /* 0x000000ff0b00720c */ /* 0x000fe40003f25270 */
[----:B------:R-:W-:Y:S01]  /*0710*/  ISETP.GE.U32.AND P0, PT, R3, R4, PT ;  /* 0x000000040300720c */ /* 0x000fe20003f06070 */
[----:B------:R-:W-:Y:S01]  /*0720*/  IMAD.SHL.U32 R4, R5, 0x2, RZ ;  /* 0x0000000205047824 */ /* 0x000fe200078e00ff */
[----:B------:R-:W-:-:S04]  /*0730*/  LOP3.LUT R3, R2, R11, RZ, 0x3c, !PT ;  /* 0x0000000b02037212 */ /* 0x000fc800078e3cff */
[----:B------:R-:W-:-:S07]  /*0740*/  ISETP.GE.AND P2, PT, R3, RZ, PT ;  /* 0x000000ff0300720c */ /* 0x000fce0003f46270 */
[----:B------:R-:W-:-:S06]  /*0750*/  @P0 IADD3 R9, PT, PT, R9, 0x1, RZ ;  /* 0x0000000109090810 */ /* 0x000fcc0007ffe0ff */
[----:B------:R-:W-:Y:S01]  /*0760*/  @!P2 IMAD.MOV R9, RZ, RZ, -R9 ;  /* 0x000000ffff09a224 */ /* 0x000fe200078e0a09 */
[----:B------:R-:W-:-:S05]  /*0770*/  @!P1 LOP3.LUT R9, RZ, R11, RZ, 0x33, !PT ;  /* 0x0000000bff099212 */ /* 0x000fca00078e33ff */
[----:B------:R-:W-:-:S07]  /*0780*/  IMAD R5, R5, R6, R9 ;  /* 0x0000000605057224 */ /* 0x000fce00078e0209 */
.L_x_5:
[----:B------:R-:W0:Y:S01]  /*0790*/  LDC.64 R8, c[0x0][0x3a8] ;  /* 0x0000ea00ff087b82 */ /* 0x000e220000000a00 */
[----:B------:R-:W1:Y:S01]  /*07a0*/  LDCU UR11, c[0x0][0x3c8] ;  /* 0x00007900ff0b77ac */ /* 0x000e620008000800 */
[----:B0-----:R-:W-:-:S05]  /*07b0*/  IMAD.WIDE R8, R4, 0x4, R8 ;  /* 0x0000000404087825 */ /* 0x001fca00078e0208 */
[----:B------:R-:W2:Y:S04]  /*07c0*/  LDG.E R6, desc[UR12][R8.64] ;  /* 0x0000000c08067981 */ /* 0x000ea8000c1e1900 */
[----:B------:R-:W3:Y:S01]  /*07d0*/  LDG.E R7, desc[UR12][R8.64+0x4] ;  /* 0x0000040c08077981 */ /* 0x000ee2000c1e1900 */
[----:B-1----:R-:W-:Y:S01]  /*07e0*/  MOV R3, UR11 ;  /* 0x0000000b00037c02 */ /* 0x002fe20008000f00 */
[----:B------:R-:W-:Y:S01]  /*07f0*/  BSSY.RECONVERGENT B0, `(.L_x_1) ;  /* 0x000010e000007945 */ /* 0x000fe20003800200 */
[C---:B--2---:R-:W-:Y:S02]  /*0800*/  FSETP.GEU.AND P0, PT, R6.reuse, 1, PT ;  /* 0x3f8000000600780b */ /* 0x044fe40003f0e000 */
[----:B---3--:R-:W-:Y:S02]  /*0810*/  FSETP.GEU.AND P1, PT, R7, 1, PT ;  /* 0x3f8000000700780b */ /* 0x008fe40003f2e000 */
[----:B------:R-:W-:-:S02]  /*0820*/  FSETP.GT.AND P0, PT, R6, RZ, !P0 ;  /* 0x000000ff0600720b */ /* 0x000fc40004704000 */
[----:B------:R-:W-:-:S04]  /*0830*/  FSETP.GT.AND P1, PT, R7, RZ, !P1 ;  /* 0x000000ff0700720b */ /* 0x000fc80004f24000 */
[----:B------:R-:W-:-:S04]  /*0840*/  PLOP3.LUT P0, PT, P0, P1, PT, 0x80, 0x8 ;  /* 0x000000000008781c */ /* 0x000fc80000703070 */
[----:B------:R-:W-:-:S13]  /*0850*/  ISETP.LT.OR P0, PT, R3, 0x1, !P0 ;  /* 0x000000010300780c */ /* 0x000fda0004701670 */
[----:B------:R-:W-:Y:S05]  /*0860*/  @P0 BRA `(.L_x_2) ;  /* 0x0000001000180947 */ /* 0x000fea0003800000 */
[----:B------:R-:W0:Y:S01]  /*0870*/  LDC R8, c[0x0][0x3c8] ;  /* 0x0000f200ff087b82 */ /* 0x000e220000000800 */
[----:B------:R-:W0:Y:S01]  /*0880*/  LDCU UR5, c[0x0][0x3d0] ;  /* 0x00007a00ff0577ac */ /* 0x000e220008000800 */
[----:B------:R-:W-:Y:S01]  /*0890*/  SHF.R.S32.HI R9, RZ, 0x1f, R5 ;  /* 0x0000001fff097819 */ /* 0x000fe20000011405 */
[----:B------:R-:W-:Y:S01]  /*08a0*/  IMAD.MOV.U32 R11, RZ, RZ, RZ ;  /* 0x000000ffff0b7224 */ /* 0x000fe200078e00ff */
[----:B------:R-:W-:-:S04]  /*08b0*/  UISETP.NE.AND UP0, UPT, UR11, 0x1, UPT ;  /* 0x000000010b00788c */ /* 0x000fc8000bf05270 */
[----:B------:R-:W1:Y:S01]  /*08c0*/  LDC R3, c[0x0][0x3bc] ;  /* 0x0000ef00ff037b82 */ /* 0x000e620000000800 */
[----:B0-----:R-:W-:-:S04]  /*08d0*/  IMAD R8, R8, UR5, RZ ;  /* 0x0000000508087c24 */ /* 0x001fc8000f8e02ff */
[----:B------:R-:W-:Y:S02]  /*08e0*/  IMAD R14, R8, UR4, RZ ;  /* 0x00000004080e7c24 */ /* 0x000fe4000f8e02ff */
[----:B-1----:R-:W-:-:S03]  /*08f0*/  IMAD R3, R0, R3, UR4 ;  /* 0x0000000400037e24 */ /* 0x002fc6000f8e0203 */
[----:B------:R-:W-:-:S04]  /*0900*/  IADD3 R8, P0, PT, R5, R14, RZ ;  /* 0x0000000e05087210 */ /* 0x000fc80007f1e0ff */
[----:B------:R-:W-:Y:S01]  /*0910*/  LEA.HI.X.SX32 R9, R14, R9, 0x1, P0 ;  /* 0x000000090e097211 */ /* 0x000fe200000f0eff */
[----:B------:R-:W-:Y:S08]  /*0920*/  BRA.U !UP0, `(.L_x_3) ;  /* 0x0000000908ac7547 */ /* 0x000ff0000b800000 */
[----:B------:R-:W0:Y:S01]  /*0930*/  LDCU.64 UR8, c[0x0][0x3a0] ;  /* 0x00007400ff0877ac */ /* 0x000e220008000a00 */
[----:B------:R-:W-:Y:S01]  /*0940*/  ULOP3.LUT UR5, UR11, 0x7ffffffe, URZ, 0xc0, !UPT ;  /* 0x7ffffffe0b057892 */ /* 0x000fe2000f8ec0ff */
[----:B------:R-:W1:Y:S03]  /*0950*/  LDCU UR10, c[0x0][0x3d0] ;  /* 0x00007a00ff0a77ac */ /* 0x000e660008000800 */
[----:B------:R-:W-:Y:S01]  /*0960*/  UIADD3 UR7, UPT, UPT, -UR5, URZ, URZ ;  /* 0x000000ff05077290 */ /* 0x000fe2000fffe1ff */
[----:B------:R-:W2:Y:S01]  /*0970*/  LDCU UR22, c[0x0][0x3d0] ;  /* 0x00007a00ff1677ac */ /* 0x000ea20008000800 */
[----:B------:R-:W3:Y:S01]  /*0980*/  LDCU.64 UR14, c[0x0][0x398] ;  /* 0x00007300ff0e77ac */ /* 0x000ee20008000a00 */
[----:B0-----:R-:W-:Y:S01]  /*0990*/  UIADD3 UR8, UP0, UPT, UR8, 0x4, URZ ;  /* 0x0000000408087890 */ /* 0x001fe2000ff1e0ff */
[----:B------:R-:W0:Y:S01]  /*09a0*/  LDCU.64 UR16, c[0x0][0x3c0] ;  /* 0x00007800ff1077ac */ /* 0x000e220008000a00 */
[----:B------:R-:W4:Y:S02]  /*09b0*/  LDCU.64 UR18, c[0x0][0x3b0] ;  /* 0x00007600ff1277ac */ /* 0x000f240008000a00 */
[----:B------:R-:W-:Y:S01]  /*09c0*/  UIADD3.X UR9, UPT, UPT, URZ, UR9, URZ, UP0, !UPT ;  /* 0x00000009ff097290 */ /* 0x000fe200087fe4ff */
[----:B------:R-:W-:Y:S01]  /*09d0*/  UMOV UR5, URZ ;  /* 0x000000ff00057c82 */ /* 0x000fe20008000000 */
[----:B-12---:R-:W-:-:S10]  /*09e0*/  UMOV UR6, URZ ;  /* 0x000000ff00067c82 */ /* 0x006fd40008000000 */
.L_x_4:
[----:B---3--:R-:W-:-:S06]  /*09f0*/  UIMAD.WIDE UR20, UR5, 0x4, UR14 ;  /* 0x00000004051478a5 */ /* 0x008fcc000f8e020e */
[----:B------:R-:W-:Y:S01]  /*0a00*/  MOV R18, UR20 ;  /* 0x0000001400127c02 */ /* 0x000fe20008000f00 */
[----:B------:R-:W-:Y:S01]  /*0a10*/  IMAD.U32 R19, RZ, RZ, UR21 ;  /* 0x00000015ff137e24 */ /* 0x000fe2000f8e00ff */
[----:B------:R-:W-:Y:S01]  /*0a20*/  MOV R16, UR20 ;  /* 0x0000001400107c02 */ /* 0x000fe20008000f00 */
[----:B------:R-:W-:-:S03]  /*0a30*/  IMAD.U32 R17, RZ, RZ, UR21 ;  /* 0x00000015ff117e24 */ /* 0x000fc6000f8e00ff */
[----:B------:R-:W2:Y:S04]  /*0a40*/  LDG.E R18, desc[UR12][R18.64] ;  /* 0x0000000c12127981 */ /* 0x000ea8000c1e1900 */
[----:B------:R-:W3:Y:S01]  /*0a50*/  LDG.E R25, desc[UR12][R16.64+0x4] ;  /* 0x0000040c10197981 */ /* 0x000ee2000c1e1900 */
[----:B------:R-:W-:Y:S01]  /*0a60*/  MOV R14, UR8 ;  /* 0x00000008000e7c02 */ /* 0x000fe20008000f00 */
[----:B------:R-:W-:-:S05]  /*0a70*/  IMAD.U32 R15, RZ, RZ, UR9 ;  /* 0x00000009ff0f7e24 */ /* 0x000fca000f8e00ff */
[----:B------:R-:W0:Y:S01]  /*0a80*/  LDG.E R14, desc[UR12][R14.64+-0x4] ;  /* 0xfffffc0c0e0e7981 */ /* 0x000e22000c1e1900 */
[----:B------:R-:W-:Y:S01]  /*0a90*/  HFMA2 R27, -RZ, RZ, 0, 0 ;  /* 0x00000000ff1b7431 */ /* 0x000fe200000001ff */
[----:B--2---:R-:W-:Y:S02]  /*0aa0*/  I2FP.F32.S32 R20, R18 ;  /* 0x0000001200147245 */ /* 0x004fe40000201400 */
[----:B---3--:R-:W-:-:S03]  /*0ab0*/  I2FP.F32.S32 R21, R25 ;  /* 0x0000001900157245 */ /* 0x008fc60000201400 */
[----:B------:R-:W-:Y:S01]  /*0ac0*/  FFMA R11, R7, R20, -0.5 ;  /* 0xbf000000070b7423 */ /* 0x000fe20000000014 */
[----:B------:R-:W-:Y:S01]  /*0ad0*/  IADD3 R16, PT, PT, R25, -0x1, RZ ;  /* 0xffffffff19107810 */ /* 0x000fe20007ffe0ff */
[----:B------:R-:W-:Y:S02]  /*0ae0*/  FFMA R24, R6, R21, -0.5 ;  /* 0xbf00000006187423 */ /* 0x000fe40000000015 */
[----:B------:R-:W1:Y:S01]  /*0af0*/  F2I.FLOOR.NTZ R22, R11 ;  /* 0x0000000b00167305 */ /* 0x000e620000207100 */
[----:B0-----:R-:W-:Y:S02]  /*0b00*/  IMAD R15, R3, UR16, R14 ;  /* 0x00000010030f7c24 */ /* 0x001fe4000f8e020e */
[----:B------:R-:W-:Y:S02]  /*0b10*/  IMAD R21, R25, UR17, RZ ;  /* 0x0000001119157c24 */ /* 0x000fe4000f8e02ff */
[----:B------:R-:W-:-:S03]  /*0b20*/  IMAD R26, R15, UR17, R2 ;  /* 0x000000110f1a7c24 */ /* 0x000fc6000f8e0202 */
[----:B------:R-:W0:Y:S01]  /*0b30*/  F2I.FLOOR.NTZ R23, R24 ;  /* 0x0000001800177305 */ /* 0x000e220000207100 */
[C---:B-1----:R-:W-:Y:S01]  /*0b40*/  IMAD R20, R22.reuse, R21, RZ ;  /* 0x0000001516147224 */ /* 0x042fe200078e02ff */
[C---:B0-----:R-:W-:Y:S02]  /*0b50*/  LOP3.LUT R19, R22.reuse, R23, RZ, 0xfc, !PT ;  /* 0x0000001716137212 */ /* 0x041fe400078efcff */
[----:B------:R-:W-:Y:S02]  /*0b60*/  ISETP.GE.AND P0, PT, R23, R16, PT ;  /* 0x000000101700720c */ /* 0x000fe40003f06270 */
[----:B------:R-:W-:Y:S02]  /*0b70*/  ISETP.GE.AND P3, PT, R19, RZ, PT ;  /* 0x000000ff1300720c */ /* 0x000fe40003f66270 */
[----:B------:R-:W-:Y:S02]  /*0b80*/  ISETP.LT.OR P2, PT, R22, RZ, P0 ;  /* 0x000000ff1600720c */ /* 0x000fe40000741670 */
[----:B------:R-:W-:Y:S01]  /*0b90*/  IADD3 R19, PT, PT, R18, -0x1, RZ ;  /* 0xffffffff12137810 */ /* 0x000fe20007ffe0ff */
[----:B------:R-:W-:-:S03]  /*0ba0*/  IMAD.U32 R18, RZ, RZ, UR17 ;  /* 0x00000011ff127e24 */ /* 0x000fc6000f8e00ff */
[----:B------:R-:W-:-:S04]  /*0bb0*/  ISETP.GE.AND P1, PT, R22, R19, PT ;  /* 0x000000131600720c */ /* 0x000fc80003f26270 */
[----:B------:R-:W-:Y:S01]  /*0bc0*/  ISETP.LT.OR P1, PT, R23, RZ, P1 ;  /* 0x000000ff1700720c */ /* 0x000fe20000f21670 */
[----:B------:R-:W0:Y:S01]  /*0bd0*/  @P3 LDC.64 R16, c[0x0][0x390] ;  /* 0x0000e400ff103b82 */ /* 0x000e220000000a00 */
[----:B------:R-:W-:-:S04]  /*0be0*/  @P3 IMAD.IADD R28, R26, 0x1, R20 ;  /* 0x000000011a1c3824 */ /* 0x000fc800078e0214 */
[----:B------:R-:W-:-:S03]  /*0bf0*/  @P3 IMAD R25, R23, UR17, R28 ;  /* 0x0000001117193c24 */ /* 0x000fc6000f8e021c */
[----:B------:R-:W1:Y:S01]  /*0c00*/  @!P2 LDC.64 R14, c[0x0][0x390] ;  /* 0x0000e400ff0eab82 */ /* 0x000e620000000a00 */
[----:B------:R-:W-:Y:S01]  /*0c10*/  ISETP.GE.OR P0, PT, R22, R19, P0 ;  /* 0x000000131600720c */ /* 0x000fe20000706670 */
[----:B0-----:R-:W-:-:S04]  /*0c20*/  @P3 IMAD.WIDE R16, R25, 0x4, R16 ;  /* 0x0000000419103825 */ /* 0x001fc800078e0210 */
[----:B------:R-:W-:Y:S01]  /*0c30*/  IMAD R25, R23, R18, UR17 ;  /* 0x0000001117197e24 */ /* 0x000fe2000f8e0212 */
[----:B------:R0:W2:Y:S01]  /*0c40*/  @P3 LDG.E R27, desc[UR12][R16.64] ;  /* 0x0000000c101b3981 */ /* 0x0000a2000c1e1900 */
[----:B------:R-:W-:-:S03]  /*0c50*/  MOV R28, RZ ;  /* 0x000000ff001c7202 */ /* 0x000fc60000000f00 */
[----:B------:R-:W-:-:S05]  /*0c60*/  @!P2 IADD3 R29, PT, PT, R25, R20, R26 ;  /* 0x00000014191da210 */ /* 0x000fca0007ffe01a */
[----:B-1----:R-:W-:Y:S02]  /*0c70*/  @!P2 IMAD.WIDE R18, R29, 0x4, R14 ;  /* 0x000000041d12a825 */ /* 0x002fe400078e020e */
[----:B------:R-:W1:Y:S02]  /*0c80*/  @!P1 LDC.64 R14, c[0x0][0x390] ;  /* 0x0000e400ff0e9b82 */ /* 0x000e640000000a00 */
[----:B0-----:R-:W-:Y:S02]  /*0c90*/  IMAD.IADD R17, R21, 0x1, R20 ;  /* 0x0000000115117824 */ /* 0x001fe400078e0214 */
[--C-:B------:R-:W-:Y:S01]  /*0ca0*/  @!P1 IMAD R16, R23, UR17, R26.reuse ;  /* 0x0000001117109c24 */ /* 0x100fe2000f8e021a */
[----:B------:R-:W-:Y:S01]  /*0cb0*/  MOV R20, UR20 ;  /* 0x0000001400147c02 */ /* 0x000fe20008000f00 */
[----:B------:R-:W3:Y:S01]  /*0cc0*/  @!P2 LDG.E R28, desc[UR12][R18.64] ;  /* 0x0000000c121ca981 */ /* 0x000ee2000c1e1900 */
[----:B------:R-:W-:Y:S01]  /*0cd0*/  @!P0 IADD3 R29, PT, PT, R25, R17, R26 ;  /* 0x00000011191d8210 */ /* 0x000fe20007ffe01a */
[----:B------:R-:W-:Y:S01]  /*0ce0*/  @!P1 IMAD.IADD R26, R17, 0x1, R16 ;  /* 0x00000001111a9824 */ /* 0x000fe200078e0210 */
[----:B------:R-:W-:-:S02]  /*0cf0*/  MOV R21, UR21 ;  /* 0x0000001500157c02 */ /* 0x000fc40008000f00 */
[----:B------:R-:W-:Y:S02]  /*0d00*/  MOV R16, UR20 ;  /* 0x0000001400107c02 */ /* 0x000fe40008000f00 */
[----:B------:R-:W-:Y:S01]  /*0d10*/  MOV R17, UR21 ;  /* 0x0000001500117c02 */ /* 0x000fe20008000f00 */
[----:B------:R-:W5:Y:S04]  /*0d20*/  LDG.E R20, desc[UR12][R20.64+0x8] ;  /* 0x0000080c14147981 */ /* 0x000f68000c1e1900 */
[----:B------:R1:W4:Y:S02]  /*0d30*/  LDG.E R25, desc[UR12][R16.64+0xc] ;  /* 0x00000c0c10197981 */ /* 0x000324000c1e1900 */
[----:B-1----:R-:W-:Y:S02]  /*0d40*/  @!P1 IMAD.WIDE R16, R26, 0x4, R14 ;  /* 0x000000041a109825 */ /* 0x002fe400078e020e */
[----:B------:R-:W0:Y:S02]  /*0d50*/  @!P0 LDC.64 R14, c[0x0][0x390] ;  /* 0x0000e400ff0e8b82 */ /* 0x000e240000000a00 */
[----:B------:R-:W-:-:S06]  /*0d60*/  IMAD.MOV.U32 R26, RZ, RZ, RZ ;  /* 0x000000ffff1a7224 */ /* 0x000fcc00078e00ff */
[----:B------:R-:W4:Y:S01]  /*0d70*/  @!P1 LDG.E R26, desc[UR12][R16.64] ;  /* 0x0000000c101a9981 */ /* 0x000f22000c1e1900 */
[----:B0-----:R-:W-:-:S04]  /*0d80*/  @!P0 IMAD.WIDE R18, R29, 0x4, R14 ;  /* 0x000000041d128825 */ /* 0x001fc800078e020e */
[----:B------:R-:W-:Y:S01]  /*0d90*/  HFMA2 R29, -RZ, RZ, 0, 0 ;  /* 0x00000000ff1d7431 */ /* 0x000fe200000001ff */
[----:B------:R-:W-:Y:S01]  /*0da0*/  MOV R14, UR8 ;  /* 0x00000008000e7c02 */ /* 0x000fe20008000f00 */
[----:B------:R-:W-:-:S04]  /*0db0*/  IMAD.U32 R15, RZ, RZ, UR9 ;  /* 0x00000009ff0f7e24 */ /* 0x000fc8000f8e00ff */
[----:B------:R-:W4:Y:S04]  /*0dc0*/  @!P0 LDG.E R29, desc[UR12][R18.64] ;  /* 0x0000000c121d8981 */ /* 0x000f28000c1e1900 */
[----:B------:R0:W4:Y:S01]  /*0dd0*/  LDG.E R18, desc[UR12][R14.64] ;  /* 0x0000000c0e127981 */ /* 0x000122000c1e1900 */
[----:B------:R-:W-:Y:S02]  /*0de0*/  I2FP.F32.S32 R22, R22 ;  /* 0x0000001600167245 */ /* 0x000fe40000201400 */
[----:B------:R-:W-:-:S05]  /*0df0*/  I2FP.F32.S32 R23, R23 ;  /* 0x0000001700177245 */ /* 0x000fca0000201400 */
[----:B------:R-:W-:Y:S01]  /*0e00*/  FADD R24, R24, -R23 ;  /* 0x8000001718187221 */ /* 0x000fe20000000000 */
[----:B0-----:R-:W-:-:S03]  /*0e10*/  FADD R14, R11, -R22 ;  /* 0x800000160b0e7221 */ /* 0x001fc60000000000 */
[----:B------:R-:W-:Y:S01]  /*0e20*/  FADD R17, -R24, 1 ;  /* 0x3f80000018117421 */ /* 0x000fe20000000100 */
[----:B------:R-:W-:-:S04]  /*0e30*/  FADD R16, -R14, 1 ;  /* 0x3f8000000e107421 */ /* 0x000fc80000000100 */
[-C--:B------:R-:W-:Y:S01]  /*0e40*/  FMUL R11, R24, R16.reuse ;  /* 0x00000010180b7220 */ /* 0x080fe20000400000 */
[----:B------:R-:W-:Y:S01]  /*0e50*/  FMUL R16, R17, R16 ;  /* 0x0000001011107220 */ /* 0x000fe20000400000 */
[C---:B------:R-:W-:Y:S01]  /*0e60*/  FMUL R17, R14.reuse, R17 ;  /* 0x000000110e117220 */ /* 0x040fe20000400000 */
[----:B------:R-:W-:Y:S01]  /*0e70*/  FMUL R24, R14, R24 ;  /* 0x000000180e187220 */ /* 0x000fe20000400000 */
[----:B---3--:R-:W-:-:S04]  /*0e80*/  FMUL R19, R11, R28 ;  /* 0x0000001c0b137220 */ /* 0x008fc80000400000 */
[----:B--2---:R-:W-:Y:S01]  /*0e90*/  FFMA R16, R16, R27, R19 ;  /* 0x0000001b10107223 */ /* 0x004fe20000000013 */
[----:B-----5:R-:W-:Y:S02]  /*0ea0*/  I2FP.F32.S32 R22, R20 ;  /* 0x0000001400167245 */ /* 0x020fe40000201400 */
[----:B----4-:R-:W-:-:S03]  /*0eb0*/  I2FP.F32.S32 R23, R25 ;  /* 0x0000001900177245 */ /* 0x010fc60000201400 */
[----:B------:R-:W-:Y:S01]  /*0ec0*/  FFMA R11, R7, R22, -0.5 ;  /* 0xbf000000070b7423 */ /* 0x000fe20000000016 */
[C---:B------:R-:W-:Y:S01]  /*0ed0*/  IADD3 R19, PT, PT, R25.reuse, -0x1, RZ ;  /* 0xffffffff19137810 */ /* 0x040fe20007ffe0ff */
[----:B------:R-:W-:Y:S02]  /*0ee0*/  IMAD R25, R25, UR17, RZ ;  /* 0x0000001119197c24 */ /* 0x000fe4000f8e02ff */
[----:B------:R-:W-:Y:S01]  /*0ef0*/  FFMA R23, R6, R23, -0.5 ;  /* 0xbf00000006177423 */ /* 0x000fe20000000017 */
[----:B------:R-:W-:Y:S08]  /*0f00*/  F2I.FLOOR.NTZ R21, R11 ;  /* 0x0000000b00157305 */ /* 0x000ff00000207100 */
[----:B------:R-:W0:Y:S01]  /*0f10*/  F2I.FLOOR.NTZ R22, R23 ;  /* 0x0000001700167305 */ /* 0x000e220000207100 */
[----:B------:R-:W-:Y:S01]  /*0f20*/  FFMA R17, R17, R26, R16 ;  /* 0x0000001a11117223 */ /* 0x000fe20000000010 */
[----:B------:R-:W-:-:S02]  /*0f30*/  MOV R16, UR6 ;  /* 0x0000000600107c02 */ /* 0x000fc40008000f00 */
[----:B------:R-:W-:Y:S02]  /*0f40*/  MOV R26, RZ ;  /* 0x000000ff001a7202 */ /* 0x000fe40000000f00 */
[----:B0-----:R-:W-:Y:S02]  /*0f50*/  LOP3.LUT R15, R21, R22, RZ, 0xfc, !PT ;  /* 0x00000016150f7212 */ /* 0x001fe400078efcff */
[----:B------:R-:W-:Y:S02]  /*0f60*/  ISETP.GE.AND P0, PT, R22, R19, PT ;  /* 0x000000131600720c */ /* 0x000fe40003f06270 */
[----:B------:R-:W-:-:S13]  /*0f70*/  ISETP.GE.AND P1, PT, R15, RZ, PT ;  /* 0x000000ff0f00720c */ /* 0x000fda0003f26270 */
[----:B------:R-:W0:Y:S01]  /*0f80*/  @P1 LDC.64 R14, c[0x0][0x390] ;  /* 0x0000e400ff0e1b82 */ /* 0x000e220000000a00 */
[----:B------:R-:W-:Y:S01]  /*0f90*/  FFMA R29, R24, R29, R17 ;  /* 0x0000001d181d7223 */ /* 0x000fe20000000011 */
[----:B------:R-:W-:Y:S01]  /*0fa0*/  IADD3 R17, P2, PT, R8, UR6, RZ ;  /* 0x0000000608117c10 */ /* 0x000fe2000ff5e0ff */
[----:B------:R-:W-:Y:S02]  /*0fb0*/  IMAD R24, R21, R25, RZ ;  /* 0x0000001915187224 */ /* 0x000fe400078e02ff */
[----:B------:R-:W-:Y:S01]  /*0fc0*/  IMAD R27, R3, UR16, R18 ;  /* 0x00000010031b7c24 */ /* 0x000fe2000f8e0212 */
[----:B------:R-:W-:Y:S02]  /*0fd0*/  LEA.HI.X.SX32 R18, R16, R9, 0x1, P2 ;  /* 0x0000000910127211 */ /* 0x000fe400010f0eff */
[----:B------:R-:W-:Y:S01]  /*0fe0*/  LEA R16, P2, R17, UR18, 0x2 ;  /* 0x0000001211107c11 */ /* 0x000fe2000f8410ff */
[----:B------:R-:W-:-:S03]  /*0ff0*/  IMAD R27, R27, UR17, R2 ;  /* 0x000000111b1b7c24 */ /* 0x000fc6000f8e0202 */
[----:B------:R-:W-:Y:S01]  /*1000*/  LEA.HI.X R17, R17, UR19, R18, 0x2, P2 ;  /* 0x0000001311117c11 */ /* 0x000fe200090f1412 */
[----:B------:R-:W-:Y:S01]  /*1010*/  @P1 IMAD.IADD R19, R27, 0x1, R24 ;  /* 0x000000011b131824 */ /* 0x000fe200078e0218 */
[----:B------:R-:W-:-:S03]  /*1020*/  ISETP.LT.OR P2, PT, R21, RZ, P0 ;  /* 0x000000ff1500720c */ /* 0x000fc60000741670 */
[----:B------:R-:W-:-:S04]  /*1030*/  @P1 IMAD R19, R22, UR17, R19 ;  /* 0x0000001116131c24 */ /* 0x000fc8000f8e0213 */
[----:B0-----:R-:W-:Y:S01]  /*1040*/  @P1 IMAD.WIDE R14, R19, 0x4, R14 ;  /* 0x00000004130e1825 */ /* 0x001fe200078e020e */
[----:B------:R-:W-:Y:S02]  /*1050*/  IADD3 R28, PT, PT, R20, -0x1, RZ ;  /* 0xffffffff141c7810 */ /* 0x000fe40007ffe0ff */
[----:B------:R-:W2:Y:S03]  /*1060*/  LDG.E R20, desc[UR12][R16.64] ;  /* 0x0000000c10147981 */ /* 0x000ea6000c1e1900 */
[----:B------:R-:W0:Y:S01]  /*1070*/  @!P2 LDC.64 R18, c[0x0][0x390] ;  /* 0x0000e400ff12ab82 */ /* 0x000e220000000a00 */
[----:B------:R1:W3:Y:S01]  /*1080*/  @P1 LDG.E R26, desc[UR12][R14.64] ;  /* 0x0000000c0e1a1981 */ /* 0x0002e2000c1e1900 */
[CC--:B------:R-:W-:Y:S02]  /*1090*/  ISETP.GE.AND P1, PT, R21.reuse, R28.reuse, PT ;  /* 0x0000001c1500720c */ /* 0x0c0fe40003f26270 */
[----:B------:R-:W-:Y:S01]  /*10a0*/  ISETP.GE.OR P0, PT, R21, R28, P0 ;  /* 0x0000001c1500720c */ /* 0x000fe20000706670 */
[----:B------:R-:W-:-:S04]  /*10b0*/  IMAD.U32 R28, RZ, RZ, UR17 ;  /* 0x00000011ff1c7e24 */ /* 0x000fc8000f8e00ff */
[----:B-1----:R-:W-:Y:S01]  /*10c0*/  IMAD R14, R22, R28, UR17 ;  /* 0x00000011160e7e24 */ /* 0x002fe2000f8e021c */
[----:B------:R-:W-:-:S04]  /*10d0*/  IADD3 R28, PT, PT, R25, R24, RZ ;  /* 0x00000018191c7210 */ /* 0x000fc80007ffe0ff */
[----:B------:R-:W-:Y:S02]  /*10e0*/  @!P2 IADD3 R25, PT, PT, R14, R24, R27 ;  /* 0x000000180e19a210 */ /* 0x000fe40007ffe01b */
[----:B------:R-:W-:-:S03]  /*10f0*/  ISETP.LT.OR P1, PT, R22, RZ, P1 ;  /* 0x000000ff1600720c */ /* 0x000fc60000f21670 */
[----:B0-----:R-:W-:Y:S01]  /*1100*/  @!P2 IMAD.WIDE R18, R25, 0x4, R18 ;  /* 0x000000041912a825 */ /* 0x001fe200078e0212 */
[----:B------:R-:W-:Y:S02]  /*1110*/  @!P0 IADD3 R25, PT, PT, R14, R28, R27 ;  /* 0x0000001c0e198210 */ /* 0x000fe40007ffe01b */
[----:B------:R-:W0:Y:S08]  /*1120*/  @!P0 LDC.64 R14, c[0x0][0x390] ;  /* 0x0000e400ff0e8b82 */ /* 0x000e300000000a00 */
[----:B------:R-:W1:Y:S01]  /*1130*/  @!P1 LDC.64 R16, c[0x0][0x390] ;  /* 0x0000e400ff109b82 */ /* 0x000e620000000a00 */
[----:B------:R-:W-:-:S02]  /*1140*/  HFMA2 R24, -RZ, RZ, 0, 0 ;  /* 0x00000000ff187431 */ /* 0x000fc400000001ff */
[----:B------:R-:W-:-:S04]  /*1150*/  @!P1 IMAD R27, R22, UR17, R27 ;  /* 0x00000011161b9c24 */ /* 0x000fc8000f8e021b */
[----:B------:R-:W-:Y:S01]  /*1160*/  @!P1 IMAD.IADD R27, R28, 0x1, R27 ;  /* 0x000000011c1b9824 */ /* 0x000fe200078e021b */
[----:B------:R-:W4:Y:S01]  /*1170*/  @!P2 LDG.E R24, desc[UR12][R18.64] ;  /* 0x0000000c1218a981 */ /* 0x000f22000c1e1900 */
[----:B0-----:R-:W-:-:S04]  /*1180*/  @!P0 IMAD.WIDE R14, R25, 0x4, R14 ;  /* 0x00000004190e8825 */ /* 0x001fc800078e020e */
[----:B------:R-:W-:Y:S02]  /*1190*/  HFMA2 R25, -RZ, RZ, 0, 0 ;  /* 0x00000000ff197431 */ /* 0x000fe400000001ff */
[----:B-1----:R-:W-:Y:S01]  /*11a0*/  @!P1 IMAD.WIDE R16, R27, 0x4, R16 ;  /* 0x000000041b109825 */ /* 0x002fe200078e0210 */
[----:B------:R-:W-:-:S03]  /*11b0*/  MOV R27, RZ ;  /* 0x000000ff001b7202 */ /* 0x000fc60000000f00 */
[----:B------:R0:W5:Y:S01]  /*11c0*/  @!P0 LDG.E R25, desc[UR12][R14.64] ;  /* 0x0000000c0e198981 */ /* 0x000162000c1e1900 */
[----:B------:R-:W-:-:S03]  /*11d0*/  IADD3 R28, P0, PT, R8, UR10, RZ ;  /* 0x0000000a081c7c10 */ /* 0x000fc6000ff1e0ff */
[----:B------:R1:W5:Y:S01]  /*11e0*/  @!P1 LDG.E R27, desc[UR12][R16.64] ;  /* 0x0000000c101b9981 */ /* 0x000362000c1e1900 */
[----:B0-----:R-:W-:-:S05]  /*11f0*/  IMAD.U32 R14, RZ, RZ, UR10 ;  /* 0x0000000aff0e7e24 */ /* 0x001fca000f8e00ff */
[----:B------:R-:W-:Y:S02]  /*1200*/  LEA.HI.X.SX32 R19, R14, R9, 0x1, P0 ;  /* 0x000000090e137211 */ /* 0x000fe400000f0eff */
[----:B------:R-:W-:-:S04]  /*1210*/  LEA R18, P0, R28, UR18, 0x2 ;  /* 0x000000121c127c11 */ /* 0x000fc8000f8010ff */
[----:B------:R-:W-:-:S05]  /*1220*/  LEA.HI.X R19, R28, UR19, R19, 0x2, P0 ;  /* 0x000000131c137c11 */ /* 0x000fca00080f1413 */
[----:B------:R-:W5:Y:S01]  /*1230*/  LDG.E R18, desc[UR12][R18.64] ;  /* 0x0000000c12127981 */ /* 0x000f62000c1e1900 */
[----:B------:R-:W-:Y:S02]  /*1240*/  I2FP.F32.S32 R28, R21 ;  /* 0x00000015001c7245 */ /* 0x000fe40000201400 */
[----:B------:R-:W-:-:S03]  /*1250*/  I2FP.F32.S32 R22, R22 ;  /* 0x0000001600167245 */ /* 0x000fc60000201400 */
[----:B------:R-:W-:Y:S02]  /*1260*/  FADD R11, R11, -R28 ;  /* 0x8000001c0b0b7221 */ /* 0x000fe40000000000 */
[----:B------:R-:W-:Y:S02]  /*1270*/  FADD R22, R23, -R22 ;  /* 0x8000001617167221 */ /* 0x000fe40000000000 */
[C---:B------:R-:W-:Y:S02]  /*1280*/  FADD R15, -R11.reuse, 1 ;  /* 0x3f8000000b0f7421 */ /* 0x040fe40000000100 */
[C---:B------:R-:W-:Y:S02]  /*1290*/  FADD R14, -R22.reuse, 1 ;  /* 0x3f800000160e7421 */ /* 0x040fe40000000100 */
[-C--:B-1----:R-:W-:Y:S01]  /*12a0*/  FMUL R17, R22, R15.reuse ;  /* 0x0000000f16117220 */ /* 0x082fe20000400000 */
[----:B------:R-:W-:Y:S01]  /*12b0*/  UIADD3 UR8, UP0, UPT, UR8, 0x8, URZ ;  /* 0x0000000808087890 */ /* 0x000fe2000ff1e0ff */
[----:B------:R-:W-:Y:S01]  /*12c0*/  FMUL R15, R14, R15 ;  /* 0x0000000f0e0f7220 */ /* 0x000fe20000400000 */
[----:B------:R-:W-:Y:S01]  /*12d0*/  UIADD3 UR7, UPT, UPT, UR7, 0x2, URZ ;  /* 0x0000000207077890 */ /* 0x000fe2000fffe0ff */
[----:B------:R-:W-:Y:S01]  /*12e0*/  FMUL R14, R11, R14 ;  /* 0x0000000e0b0e7220 */ /* 0x000fe20000400000 */
[----:B------:R-:W-:-:S02]  /*12f0*/  UIADD3.X UR9, UPT, UPT, URZ, UR9, URZ, UP0, !UPT ;  /* 0x00000009ff097290 */ /* 0x000fc400087fe4ff */
[----:B------:R-:W-:Y:S01]  /*1300*/  UISETP.NE.AND UP0, UPT, UR7, URZ, UPT ;  /* 0x000000ff0700728c */ /* 0x000fe2000bf05270 */
[----:B------:R-:W-:Y:S01]  /*1310*/  FMUL R22, R11, R22 ;  /* 0x000000160b167220 */ /* 0x000fe20000400000 */
[----:B------:R-:W-:Y:S02]  /*1320*/  ULEA UR10, UR22, UR10, 0x1 ;  /* 0x0000000a160a7291 */ /* 0x000fe4000f8e08ff */
[----:B------:R-:W-:Y:S02]  /*1330*/  ULEA UR6, UR22, UR6, 0x1 ;  /* 0x0000000616067291 */ /* 0x000fe4000f8e08ff */
[----:B------:R-:W-:Y:S01]  /*1340*/  UIADD3 UR5, UPT, UPT, UR5, 0x4, URZ ;  /* 0x0000000405057890 */ /* 0x000fe2000fffe0ff */
[----:B--2---:R-:W-:Y:S01]  /*1350*/  FFMA R10, R29, R20, R10 ;  /* 0x000000141d0a7223 */ /* 0x004fe2000000000a */
[----:B----4-:R-:W-:-:S04]  /*1360*/  FMUL R24, R17, R24 ;  /* 0x0000001811187220 */ /* 0x010fc80000400000 */
[----:B---3--:R-:W-:-:S04]  /*1370*/  FFMA R15, R15, R26, R24 ;  /* 0x0000001a0f0f7223 */ /* 0x008fc80000000018 */
[----:B-----5:R-:W-:-:S04]  /*1380*/  FFMA R15, R14, R27, R15 ;  /* 0x0000001b0e0f7223 */ /* 0x020fc8000000000f */
[----:B------:R-:W-:-:S04]  /*1390*/  FFMA R15, R22, R25, R15 ;  /* 0x00000019160f7223 */ /* 0x000fc8000000000f */
[----:B------:R-:W-:Y:S01]  /*13a0*/  FFMA R10, R15, R18, R10 ;  /* 0x000000120f0a7223 */ /* 0x000fe2000000000a */
[----:B------:R-:W-:Y:S06]  /*13b0*/  BRA.U UP0, `(.L_x_4) ;  /* 0xfffffff5008c7547 */ /* 0x000fec000b83ffff */
[----:B------:R-:W0:Y:S02]  /*13c0*/  LDC R11, c[0x0][0x3c8] ;  /* 0x0000f200ff0b7b82 */ /* 0x000e240000000800 */
[----:B0-----:R-:W-:-:S07]  /*13d0*/  LOP3.LUT R11, R11, 0x7ffffffe, RZ, 0xc0, !PT ;  /* 0x7ffffffe0b0b7812 */ /* 0x001fce00078ec0ff */
.L_x_3:
[----:B------:R-:W0:Y:S02]  /*13e0*/  LDCU UR5, c[0x0][0x3c8] ;  /* 0x00007900ff0577ac */ /* 0x000e240008000800 */
[----:B0-----:R-:W-:-:S04]  /*13f0*/  ULOP3.LUT UR5, UR5, 0x1, URZ, 0xc0, !UPT ;  /* 0x0000000105057892 */ /* 0x001fc8000f8ec0ff */
[----:B------:R-:W-:-:S09]  /*1400*/  UISETP.NE.U32.AND UP0, UPT, UR5, 0x1, UPT ;  /* 0x000000010500788c */ /* 0x000fd2000bf05070 */
[----:B------:R-:W-:Y:S05]  /*1410*/  BRA.U UP0, `(.L_x_2) ;  /* 0x00000005002c7547 */ /* 0x000fea000b800000 */
[----:B------:R-:W0:Y:S01]  /*1420*/  LDC.64 R18, c[0x0][0x398] ;  /* 0x0000e600ff127b82 */ /* 0x000e220000000a00 */
[----:B------:R-:W-:Y:S01]  /*1430*/  SHF.L.U32 R15, R11, 0x1, RZ ;  /* 0x000000010b0f7819 */ /* 0x000fe200000006ff */
[----:B------:R-:W1:Y:S01]  /*1440*/  LDCU UR5, c[0x0][0x3d0] ;  /* 0x00007a00ff0577ac */ /* 0x000e620008000800 */
[----:B------:R-:W2:Y:S03]  /*1450*/  LDCU.64 UR6, c[0x0][0x3b0] ;  /* 0x00007600ff0677ac */ /* 0x000ea60008000a00 */
[----:B0-----:R-:W-:Y:S02]  /*1460*/  IMAD.WIDE R18, R15, 0x4, R18 ;  /* 0x000000040f127825 */ /* 0x001fe400078e0212 */
[----:B------:R-:W0:Y:S03]  /*1470*/  LDC.64 R14, c[0x0][0x3a0] ;  /* 0x0000e800ff0e7b82 */ /* 0x000e260000000a00 */
[----:B------:R-:W3:Y:S04]  /*1480*/  LDG.E R16, desc[UR12][R18.64+0x4] ;  /* 0x0000040c12107981 */ /* 0x000ee8000c1e1900 */
[----:B------:R-:W4:Y:S01]  /*1490*/  LDG.E R17, desc[UR12][R18.64] ;  /* 0x0000000c12117981 */ /* 0x000f22000c1e1900 */
[----:B0-----:R-:W-:-:S05]  /*14a0*/  IMAD.WIDE.U32 R14, R11, 0x4, R14 ;  /* 0x000000040b0e7825 */ /* 0x001fca00078e000e */
[----:B------:R0:W5:Y:S01]  /*14b0*/  LDG.E R20, desc[UR12][R14.64] ;  /* 0x0000000c0e147981 */ /* 0x000162000c1e1900 */
[----:B---3--:R-:W-:Y:S02]  /*14c0*/  I2FP.F32.S32 R23, R16 ;  /* 0x0000001000177245 */ /* 0x008fe40000201400 */
[----:B----4-:R-:W-:-:S03]  /*14d0*/  I2FP.F32.S32 R24, R17 ;  /* 0x0000001100187245 */ /* 0x010fc60000201400 */
[----:B------:R-:W-:-:S04]  /*14e0*/  FFMA R23, R6, R23, -0.5 ;  /* 0xbf00000006177423 */ /* 0x000fc80000000017 */
[----:B------:R-:W3:Y:S01]  /*14f0*/  F2I.FLOOR.NTZ R22, R23 ;  /* 0x0000001700167305 */ /* 0x000ee20000207100 */
[----:B------:R-:W-:Y:S01]  /*1500*/  FFMA R24, R7, R24, -0.5 ;  /* 0xbf00000007187423 */ /* 0x000fe20000000018 */
[----:B------:R-:W-:-:S06]  /*1510*/  IADD3 R7, PT, PT, R16, -0x1, RZ ;  /* 0xffffffff10077810 */ /* 0x000fcc0007ffe0ff */
[----:B------:R-:W4:Y:S01]  /*1520*/  F2I.FLOOR.NTZ R25, R24 ;  /* 0x0000001800197305 */ /* 0x000f220000207100 */
[----:B---3--:R-:W-:Y:S02]  /*1530*/  ISETP.GE.AND P1, PT, R22, R7, PT ;  /* 0x000000071600720c */ /* 0x008fe40003f26270 */
[----:B------:R-:W3:Y:S02]  /*1540*/  LDC.64 R6, c[0x0][0x3c0] ;  /* 0x0000f000ff067b82 */ /* 0x000ee40000000a00 */
[C---:B----4-:R-:W-:Y:S02]  /*1550*/  ISETP.LT.OR P3, PT, R25.reuse, RZ, P1 ;  /* 0x000000ff1900720c */ /* 0x050fe40000f61670 */
[----:B------:R-:W-:-:S04]  /*1560*/  LOP3.LUT R19, R25, R22, RZ, 0xfc, !PT ;  /* 0x0000001619137212 */ /* 0x000fc800078efcff */
[----:B------:R-:W-:-:S07]  /*1570*/  ISETP.GE.AND P2, PT, R19, RZ, PT ;  /* 0x000000ff1300720c */ /* 0x000fce0003f46270 */
[----:B0-----:R-:W0:Y:S01]  /*1580*/  @!P3 LDC.64 R14, c[0x0][0x390] ;  /* 0x0000e400ff0ebb82 */ /* 0x001e220000000a00 */
[-C--:B---3--:R-:W-:Y:S02]  /*1590*/  IMAD R18, R16, R7.reuse, RZ ;  /* 0x0000000710127224 */ /* 0x088fe400078e02ff */
[----:B------:R-:W-:Y:S02]  /*15a0*/  VIADD R16, R17, 0xffffffff ;  /* 0xffffffff11107836 */ /* 0x000fe40000000000 */
[----:B-----5:R-:W-:Y:S01]  /*15b0*/  IMAD R6, R3, R6, R20 ;  /* 0x0000000603067224 */ /* 0x020fe200078e0214 */
[----:B------:R-:W-:Y:S01]  /*15c0*/  MOV R3, RZ ;  /* 0x000000ff00037202 */ /* 0x000fe20000000f00 */
[C---:B------:R-:W-:Y:S01]  /*15d0*/  IMAD R19, R25.reuse, R18, RZ ;  /* 0x0000001219137224 */ /* 0x040fe200078e02ff */
[CC--:B------:R-:W-:Y:S01]  /*15e0*/  ISETP.GE.AND P0, PT, R25.reuse, R16.reuse, PT ;  /* 0x000000101900720c */ /* 0x0c0fe20003f06270 */
[-C--:B------:R-:W-:Y:S01]  /*15f0*/  IMAD R6, R6, R7.reuse, R2 ;  /* 0x0000000706067224 */ /* 0x080fe200078e0202 */
[----:B------:R-:W-:Y:S01]  /*1600*/  ISETP.GE.OR P1, PT, R25, R16, P1 ;  /* 0x000000101900720c */ /* 0x000fe20000f26670 */
[C---:B------:R-:W-:Y:S01]  /*1610*/  IMAD R27, R22.reuse, R7, R7 ;  /* 0x00000007161b7224 */ /* 0x040fe200078e0207 */
[----:B------:R-:W-:-:S04]  /*1620*/  ISETP.LT.OR P0, PT, R22, RZ, P0 ;  /* 0x000000ff1600720c */ /* 0x000fc80000701670 */
[----:B------:R-:W-:-:S05]  /*1630*/  @!P3 IADD3 R21, PT, PT, R27, R19, R6 ;  /* 0x000000131b15b210 */ /* 0x000fca0007ffe006 */
[----:B0-----:R-:W-:Y:S02]  /*1640*/  @!P3 IMAD.WIDE R20, R21, 0x4, R14 ;  /* 0x000000041514b825 */ /* 0x001fe400078e020e */
[----:B------:R-:W0:Y:S01]  /*1650*/  @P2 LDC.64 R14, c[0x0][0x390] ;  /* 0x0000e400ff0e2b82 */ /* 0x000e220000000a00 */
[----:B------:R-:W-:Y:S01]  /*1660*/  IADD3 R26, PT, PT, R18, R19, RZ ;  /* 0x00000013121a7210 */ /* 0x000fe20007ffe0ff */
[----:B------:R-:W-:Y:S01]  /*1670*/  @P2 IMAD.IADD R28, R6, 0x1, R19 ;  /* 0x00000001061c2824 */ /* 0x000fe200078e0213 */
[----:B------:R3:W4:Y:S02]  /*1680*/  @!P3 LDG.E R3, desc[UR12][R20.64] ;  /* 0x0000000c1403b981 */ /* 0x000724000c1e1900 */
[----:B------:R-:W-:Y:S01]  /*1690*/  @!P1 IADD3 R27, PT, PT, R27, R26, R6 ;  /* 0x0000001a1b1b9210 */ /* 0x000fe20007ffe006 */
[CC--:B------:R-:W-:Y:S02]  /*16a0*/  @P2 IMAD R29, R22.reuse, R7.reuse, R28 ;  /* 0x00000007161d2224 */ /* 0x0c0fe400078e021c */
[----:B------:R-:W5:Y:S01]  /*16b0*/  @!P0 LDC.64 R16, c[0x0][0x390] ;  /* 0x0000e400ff108b82 */ /* 0x000f620000000a00 */
[----:B------:R-:W-:-:S02]  /*16c0*/  @!P0 IMAD R7, R22, R7, R6 ;  /* 0x0000000716078224 */ /* 0x000fc400078e0206 */
[----:B-1----:R-:W-:Y:S02]  /*16d0*/  IMAD R6, R11, UR5, RZ ;  /* 0x000000050b067c24 */ /* 0x002fe4000f8e02ff */
[----:B------:R-:W-:Y:S01]  /*16e0*/  HFMA2 R11, -RZ, RZ, 0, 0 ;  /* 0x00000000ff0b7431 */ /* 0x000fe200000001ff */
[----:B------:R-:W-:Y:S02]  /*16f0*/  @!P0 IADD3 R7, PT, PT, R26, R7, RZ ;  /* 0x000000071a078210 */ /* 0x000fe40007ffe0ff */
[----:B------:R-:W1:Y:S01]  /*1700*/  @!P1 LDC.64 R18, c[0x0][0x390] ;  /* 0x0000e400ff129b82 */ /* 0x000e620000000a00 */
[----:B------:R-:W-:Y:S01]  /*1710*/  IADD3 R8, P3, PT, R6, R8, RZ ;  /* 0x0000000806087210 */ /* 0x000fe20007f7e0ff */
[----:B---3--:R-:W-:Y:S02]  /*1720*/  IMAD.MOV.U32 R20, RZ, RZ, RZ ;  /* 0x000000ffff147224 */ /* 0x008fe400078e00ff */
[----:B0-----:R-:W-:-:S05]  /*1730*/  @P2 IMAD.WIDE R14, R29, 0x4, R14 ;  /* 0x000000041d0e2825 */ /* 0x001fca00078e020e */
[----:B------:R0:W3:Y:S01]  /*1740*/  @P2 LDG.E R11, desc[UR12][R14.64] ;  /* 0x0000000c0e0b2981 */ /* 0x0000e2000c1e1900 */
[----:B-----5:R-:W-:Y:S01]  /*1750*/  @!P0 IMAD.WIDE R16, R7, 0x4, R16 ;  /* 0x0000000407108825 */ /* 0x020fe200078e0210 */
[----:B------:R-:W-:Y:S02]  /*1760*/  LEA.HI.X.SX32 R7, R6, R9, 0x1, P3 ;  /* 0x0000000906077211 */ /* 0x000fe400018f0eff */
[C---:B--2---:R-:W-:Y:S02]  /*1770*/  LEA R6, P2, R8.reuse, UR6, 0x2 ;  /* 0x0000000608067c11 */ /* 0x044fe4000f8410ff */
[----:B------:R-:W-:Y:S01]  /*1780*/  MOV R9, RZ ;  /* 0x000000ff00097202 */ /* 0x000fe20000000f00 */
[----:B------:R-:W2:Y:S01]  /*1790*/  @!P0 LDG.E R20, desc[UR12][R16.64] ;  /* 0x0000000c10148981 */ /* 0x000ea2000c1e1900 */
[----:B-1----:R-:W-:Y:S01]  /*17a0*/  @!P1 IMAD.WIDE R18, R27, 0x4, R18 ;  /* 0x000000041b129825 */ /* 0x002fe200078e0212 */
[----:B------:R-:W-:-:S04]  /*17b0*/  LEA.HI.X R7, R8, UR7, R7, 0x2, P2 ;  /* 0x0000000708077c11 */ /* 0x000fc800090f1407 */
[----:B------:R-:W5:Y:S04]  /*17c0*/  @!P1 LDG.E R9, desc[UR12][R18.64] ;  /* 0x0000000c12099981 */ /* 0x000f68000c1e1900 */
[----:B------:R-:W5:Y:S01]  /*17d0*/  LDG.E R7, desc[UR12][R6.64] ;  /* 0x0000000c06077981 */ /* 0x000f62000c1e1900 */
[----:B------:R-:W-:Y:S02]  /*17e0*/  I2FP.F32.S32 R25, R25 ;  /* 0x0000001900197245 */ /* 0x000fe40000201400 */
[----:B------:R-:W-:-:S03]  /*17f0*/  I2FP.F32.S32 R22, R22 ;  /* 0x0000001600167245 */ /* 0x000fc60000201400 */
[----:B------:R-:W-:Y:S02]  /*1800*/  FADD R25, R24, -R25 ;  /* 0x8000001918197221 */ /* 0x000fe40000000000 */
[----:B------:R-:W-:Y:S02]  /*1810*/  FADD R22, R23, -R22 ;  /* 0x8000001617167221 */ /* 0x000fe40000000000 */
[C---:B0-----:R-:W-:Y:S02]  /*1820*/  FADD R15, -R25.reuse, 1 ;  /* 0x3f800000190f7421 */ /* 0x041fe40000000100 */
[C---:B------:R-:W-:Y:S02]  /*1830*/  FADD R8, -R22.reuse, 1 ;  /* 0x3f80000016087421 */ /* 0x040fe40000000100 */
[----:B------:R-:W-:Y:S01]  /*1840*/  FMUL R14, R22, R15 ;  /* 0x0000000f160e7220 */ /* 0x000fe20000400000 */
[----:B------:R-:W-:-:S03]  /*1850*/  FMUL R22, R25, R22 ;  /* 0x0000001619167220 */ /* 0x000fc60000400000 */
[----:B----4-:R-:W-:Y:S01]  /*1860*/  FMUL R3, R14, R3 ;  /* 0x000000030e037220 */ /* 0x010fe20000400000 */
[----:B------:R-:W-:-:S04]  /*1870*/  FMUL R14, R8, R15 ;  /* 0x0000000f080e7220 */ /* 0x000fc80000400000 */
[----:B---3--:R-:W-:Y:S01]  /*1880*/  FFMA R14, R14, R11, R3 ;  /* 0x0000000b0e0e7223 */ /* 0x008fe20000000003 */
[----:B------:R-:W-:-:S04]  /*1890*/  FMUL R3, R25, R8 ;  /* 0x0000000819037220 */ /* 0x000fc80000400000 */
[----:B--2---:R-:W-:-:S04]  /*18a0*/  FFMA R3, R3, R20, R14 ;  /* 0x0000001403037223 */ /* 0x004fc8000000000e */
[----:B-----5:R-:W-:-:S04]  /*18b0*/  FFMA R3, R22, R9, R3 ;  /* 0x0000000916037223 */ /* 0x020fc80000000003 */
[----:B------:R-:W-:-:S07]  /*18c0*/  FFMA R10, R3, R7, R10 ;  /* 0x00000007030a7223 */ /* 0x000fce000000000a */
.L_x_2:
[----:B------:R-:W-:Y:S05]  /*18d0*/  BSYNC.RECONVERGENT B0 ;  /* 0x0000000000007941 */ /* 0x000fea0003800200 */
.L_x_1:
[----:B------:R-:W0:Y:S01]  /*18e0*/  LDCU UR5, c[0x0][0x3bc] ;  /* 0x00007780ff0577ac */ /* 0x000e220008000800 */
[----:B------:R-:W-:Y:S01]  /*18f0*/  IADD3 R4, PT, PT, R4, 0x2, RZ ;  /* 0x0000000204047810 */ /* 0x000fe20007ffe0ff */
[----:B------:R-:W-:-:S04]  /*1900*/  UIADD3 UR4, UPT, UPT, UR4, 0x1, URZ ;  /* 0x0000000104047890 */ /* 0x000fc8000fffe0ff */
[----:B0-----:R-:W-:-:S09]  /*1910*/  UISETP.NE.AND UP0, UPT, UR4, UR5, UPT ;  /* 0x000000050400728c */ /* 0x001fd2000bf05270 */
[----:B------:R-:W-:Y:S05]  /*1920*/  BRA.U UP0, `(.L_x_5) ;  /* 0xffffffed00987547 */ /* 0x000fea000b83ffff */
.L_x_0:
[----:B------:R-:W-:Y:S01]  /*1930*/  STG.E desc[UR12][R12.64], R10 ;  /* 0x0000000a0c007986 */ /* 0x000fe2000c10190c */
[----:B------:R-:W-:Y:S05]  /*1940*/  EXIT ;  /* 0x000000000000794d */ /* 0x000fea0003800000 */
.L_x_6:
[----:B------:R-:W-:-:S00]  /*1950*/  BRA `(.L_x_6) ;  /* 0xfffffffc00fc7947 */ /* 0x000fc0000383ffff */
[----:B------:R-:W-:-:S00]  /*1960*/  NOP ;  /* 0x0000000000007918 */ /* 0x000fc00000000000 */
        /* <DEDUP_REMOVED lines=9> */
.L_x_7:


//--------------------- .nv.shared.reserved.0     --------------------------
	.section	.nv.shared.reserved.0,"aw",@nobits
	.weak		__nv_reservedSMEM_offset_0_alias
	.size		__nv_reservedSMEM_offset_0_alias, 0, 64
	.other		__nv_reservedSMEM_offset_0_alias,@"STO_CUDA_RESERVED_SHARED STV_DEFAULT"
__nv_reservedSMEM_offset_0_alias:
	.zero		0
	.zero		64


//--------------------- .nv.constant0._Z29deformable_aggregation_kerneliPfPKfPKiS3_S1_S1_iiiiiii --------------------------
	.section	.nv.constant0._Z29deformable_aggregation_kerneliPfPKfPKiS3_S1_S1_iiiiiii,"a",@progbits
	.sectionflags	@""
	.align	4
.nv.constant0._Z29deformable_aggregation_kerneliPfPKfPKiS3_S1_S1_iiiiiii:
	.zero		980


//--------------------- SYMBOLS --------------------------

	.type		.nv.reservedSmem.offset0,@object
	.size		.nv.reservedSmem.offset0,0x4
